//
// Generated by NVIDIA NVVM Compiler
//
// Compiler Build ID: CL-36424714
// Cuda compilation tools, release 13.0, V13.0.88
// Based on NVVM 20.0.0
//

.version 9.0
.target sm_100
.address_size 64

	// .globl	_Z8cuda_fftIiEvv
.global .align 4 .b8 _Z5fieldIiE[16777216];
.const .align 4 .u32 _Z5omegaIiE;
.const .align 4 .u32 _Z3oneIiE;

.visible .entry _Z8cuda_fftIiEvv()
{
	.local .align 16 .b8 	__local_depot0[8192];
	.reg .b64 	%SP;
	.reg .b64 	%SPL;
	.reg .pred 	%p<34>;
	.reg .b32 	%r<188>;
	.reg .b64 	%rd<153>;

	mov.u64 	%SPL, __local_depot0;
	add.u64 	%rd1, %SPL, 0;
	mov.u32 	%r20, %ctaid.x;
	mov.u32 	%r21, %ntid.x;
	mov.u32 	%r22, %tid.x;
	mad.lo.s32 	%r23, %r20, %r21, %r22;
	cvt.s64.s32 	%rd2, %r23;
	mul.wide.s32 	%rd48, %r23, 2048;
	setp.gt.u64 	%p1, %rd48, 4194304;
	@%p1 bra 	$L__BB0_60;
	cvt.u32.u64 	%r24, %rd2;
	ld.const.u32 	%r1, [_Z5omegaIiE];
	xor.b32  	%r2, %r1, %r24;
	shl.b32 	%r25, %r24, 11;
	xor.b32  	%r3, %r1, %r25;
	mov.b64 	%rd138, 0;
	ld.const.u32 	%r4, [_Z3oneIiE];
	mov.u32 	%r183, %r4;
$L__BB0_2:
	shl.b64 	%rd51, %rd138, 2;
	add.s64 	%rd4, %rd1, %rd51;
	ld.local.u32 	%r182, [%rd4];
	mov.b64 	%rd139, 0;
$L__BB0_3:
	shl.b64 	%rd52, %rd139, 11;
	add.s64 	%rd53, %rd52, %rd138;
	shl.b64 	%rd54, %rd53, 2;
	mov.u64 	%rd55, _Z5fieldIiE;
	add.s64 	%rd56, %rd55, %rd54;
	ld.global.u32 	%r26, [%rd56];
	mad.lo.s32 	%r27, %r26, %r183, %r182;
	mul.lo.s32 	%r28, %r183, %r3;
	ld.global.u32 	%r29, [%rd56+8192];
	mad.lo.s32 	%r30, %r29, %r28, %r27;
	mul.lo.s32 	%r31, %r28, %r3;
	ld.global.u32 	%r32, [%rd56+16384];
	mad.lo.s32 	%r33, %r32, %r31, %r30;
	mul.lo.s32 	%r34, %r31, %r3;
	ld.global.u32 	%r35, [%rd56+24576];
	mad.lo.s32 	%r36, %r35, %r34, %r33;
	mul.lo.s32 	%r37, %r34, %r3;
	ld.global.u32 	%r38, [%rd56+32768];
	mad.lo.s32 	%r39, %r38, %r37, %r36;
	mul.lo.s32 	%r40, %r37, %r3;
	ld.global.u32 	%r41, [%rd56+40960];
	mad.lo.s32 	%r42, %r41, %r40, %r39;
	mul.lo.s32 	%r43, %r40, %r3;
	ld.global.u32 	%r44, [%rd56+49152];
	mad.lo.s32 	%r45, %r44, %r43, %r42;
	mul.lo.s32 	%r46, %r43, %r3;
	ld.global.u32 	%r47, [%rd56+57344];
	mad.lo.s32 	%r48, %r47, %r46, %r45;
	mul.lo.s32 	%r49, %r46, %r3;
	ld.global.u32 	%r50, [%rd56+65536];
	mad.lo.s32 	%r51, %r50, %r49, %r48;
	mul.lo.s32 	%r52, %r49, %r3;
	ld.global.u32 	%r53, [%rd56+73728];
	mad.lo.s32 	%r54, %r53, %r52, %r51;
	mul.lo.s32 	%r55, %r52, %r3;
	ld.global.u32 	%r56, [%rd56+81920];
	mad.lo.s32 	%r57, %r56, %r55, %r54;
	mul.lo.s32 	%r58, %r55, %r3;
	ld.global.u32 	%r59, [%rd56+90112];
	mad.lo.s32 	%r60, %r59, %r58, %r57;
	mul.lo.s32 	%r61, %r58, %r3;
	ld.global.u32 	%r62, [%rd56+98304];
	mad.lo.s32 	%r63, %r62, %r61, %r60;
	mul.lo.s32 	%r64, %r61, %r3;
	ld.global.u32 	%r65, [%rd56+106496];
	mad.lo.s32 	%r66, %r65, %r64, %r63;
	mul.lo.s32 	%r67, %r64, %r3;
	ld.global.u32 	%r68, [%rd56+114688];
	mad.lo.s32 	%r69, %r68, %r67, %r66;
	mul.lo.s32 	%r70, %r67, %r3;
	ld.global.u32 	%r71, [%rd56+122880];
	mad.lo.s32 	%r182, %r71, %r70, %r69;
	mul.lo.s32 	%r183, %r70, %r3;
	add.s64 	%rd139, %rd139, 16;
	setp.ne.s64 	%p2, %rd139, 2048;
	@%p2 bra 	$L__BB0_3;
	st.local.u32 	[%rd4], %r182;
	mul.lo.s32 	%r183, %r183, %r2;
	add.s64 	%rd138, %rd138, 1;
	setp.ne.s64 	%p3, %rd138, 2048;
	@%p3 bra 	$L__BB0_2;
	mov.b64 	%rd140, 0;
$L__BB0_6:
	shr.u64 	%rd58, %rd140, 4;
	shl.b64 	%rd59, %rd140, 2;
	and.b64  	%rd60, %rd59, 8;
	and.b64  	%rd61, %rd140, 4;
	or.b64  	%rd62, %rd61, %rd60;
	shr.u64 	%rd63, %rd140, 2;
	and.b64  	%rd64, %rd63, 2;
	or.b64  	%rd65, %rd62, %rd64;
	and.b64  	%rd66, %rd58, 1;
	or.b64  	%rd67, %rd66, %rd65;
	shr.u64 	%rd68, %rd140, 6;
	shl.b64 	%rd69, %rd67, 2;
	and.b64  	%rd70, %rd58, 2;
	or.b64  	%rd71, %rd69, %rd70;
	and.b64  	%rd72, %rd68, 1;
	or.b64  	%rd73, %rd72, %rd71;
	shr.u64 	%rd74, %rd140, 8;
	shl.b64 	%rd75, %rd73, 2;
	and.b64  	%rd76, %rd68, 2;
	or.b64  	%rd77, %rd75, %rd76;
	and.b64  	%rd78, %rd74, 1;
	or.b64  	%rd79, %rd78, %rd77;
	shr.u64 	%rd80, %rd140, 10;
	shl.b64 	%rd81, %rd79, 2;
	and.b64  	%rd82, %rd74, 2;
	or.b64  	%rd83, %rd81, %rd82;
	and.b64  	%rd84, %rd80, 1;
	or.b64  	%rd9, %rd84, %rd83;
	setp.ge.u64 	%p4, %rd140, %rd9;
	add.s64 	%rd10, %rd1, %rd59;
	shl.b64 	%rd85, %rd9, 2;
	add.s64 	%rd11, %rd1, %rd85;
	@%p4 bra 	$L__BB0_8;
	ld.local.u32 	%r72, [%rd10];
	ld.local.u32 	%r73, [%rd11];
	st.local.u32 	[%rd10], %r73;
	st.local.u32 	[%rd11], %r72;
$L__BB0_8:
	add.s64 	%rd86, %rd140, 1;
	add.s64 	%rd87, %rd9, 1024;
	setp.ge.u64 	%p5, %rd86, %rd87;
	@%p5 bra 	$L__BB0_10;
	ld.local.u32 	%r74, [%rd10+4];
	ld.local.u32 	%r75, [%rd11+4096];
	st.local.u32 	[%rd10+4], %r75;
	st.local.u32 	[%rd11+4096], %r74;
$L__BB0_10:
	add.s64 	%rd140, %rd140, 2;
	setp.ne.s64 	%p6, %rd140, 2048;
	@%p6 bra 	$L__BB0_6;
	mov.b64 	%rd141, 1;
	mov.u64 	%rd142, %rd141;
$L__BB0_12:
	shl.b64 	%rd15, %rd142, 1;
	add.s64 	%rd90, %rd15, -1;
	not.b64 	%rd91, %rd15;
	and.b64  	%rd92, %rd91, %rd90;
	popc.b64 	%r76, %rd92;
	mov.b64 	%rd93, 2048;
	shr.u64 	%rd94, %rd93, %r76;
	cvt.u32.u64 	%r77, %rd94;
	xor.b32  	%r78, %r1, %r77;
	xor.b32  	%r12, %r78, 2048;
	add.s64 	%rd16, %rd142, -1;
	and.b64  	%rd17, %rd142, 7;
	add.s64 	%rd18, %rd17, -1;
	and.b64  	%rd19, %rd142, 3;
	and.b64  	%rd20, %rd142, -8;
	mov.b64 	%rd143, 0;
$L__BB0_13:
	setp.lt.u64 	%p7, %rd16, 7;
	mov.b64 	%rd148, 0;
	mov.u32 	%r185, %r4;
	@%p7 bra 	$L__BB0_16;
	add.s64 	%rd96, %rd142, %rd143;
	shl.b64 	%rd97, %rd96, 2;
	add.s64 	%rd98, %rd1, 16;
	add.s64 	%rd145, %rd98, %rd97;
	shl.b64 	%rd99, %rd143, 2;
	add.s64 	%rd144, %rd98, %rd99;
	mov.u64 	%rd146, %rd20;
	mov.u32 	%r185, %r4;
$L__BB0_15:
	.pragma "nounroll";
	ld.local.u32 	%r79, [%rd145+-16];
	mul.lo.s32 	%r80, %r79, %r185;
	ld.local.u32 	%r81, [%rd144+-16];
	sub.s32 	%r82, %r81, %r80;
	st.local.u32 	[%rd145+-16], %r82;
	add.s32 	%r83, %r81, %r80;
	st.local.u32 	[%rd144+-16], %r83;
	mul.lo.s32 	%r84, %r185, %r12;
	ld.local.u32 	%r85, [%rd145+-12];
	mul.lo.s32 	%r86, %r85, %r84;
	ld.local.u32 	%r87, [%rd144+-12];
	sub.s32 	%r88, %r87, %r86;
	st.local.u32 	[%rd145+-12], %r88;
	add.s32 	%r89, %r87, %r86;
	st.local.u32 	[%rd144+-12], %r89;
	mul.lo.s32 	%r90, %r84, %r12;
	ld.local.u32 	%r91, [%rd145+-8];
	mul.lo.s32 	%r92, %r91, %r90;
	ld.local.u32 	%r93, [%rd144+-8];
	sub.s32 	%r94, %r93, %r92;
	st.local.u32 	[%rd145+-8], %r94;
	add.s32 	%r95, %r93, %r92;
	st.local.u32 	[%rd144+-8], %r95;
	mul.lo.s32 	%r96, %r90, %r12;
	ld.local.u32 	%r97, [%rd145+-4];
	mul.lo.s32 	%r98, %r97, %r96;
	ld.local.u32 	%r99, [%rd144+-4];
	sub.s32 	%r100, %r99, %r98;
	st.local.u32 	[%rd145+-4], %r100;
	add.s32 	%r101, %r99, %r98;
	st.local.u32 	[%rd144+-4], %r101;
	mul.lo.s32 	%r102, %r96, %r12;
	ld.local.u32 	%r103, [%rd145];
	mul.lo.s32 	%r104, %r103, %r102;
	ld.local.u32 	%r105, [%rd144];
	sub.s32 	%r106, %r105, %r104;
	st.local.u32 	[%rd145], %r106;
	add.s32 	%r107, %r105, %r104;
	st.local.u32 	[%rd144], %r107;
	mul.lo.s32 	%r108, %r102, %r12;
	ld.local.u32 	%r109, [%rd145+4];
	mul.lo.s32 	%r110, %r109, %r108;
	ld.local.u32 	%r111, [%rd144+4];
	sub.s32 	%r112, %r111, %r110;
	st.local.u32 	[%rd145+4], %r112;
	add.s32 	%r113, %r111, %r110;
	st.local.u32 	[%rd144+4], %r113;
	mul.lo.s32 	%r114, %r108, %r12;
	ld.local.u32 	%r115, [%rd145+8];
	mul.lo.s32 	%r116, %r115, %r114;
	ld.local.u32 	%r117, [%rd144+8];
	sub.s32 	%r118, %r117, %r116;
	st.local.u32 	[%rd145+8], %r118;
	add.s32 	%r119, %r117, %r116;
	st.local.u32 	[%rd144+8], %r119;
	mul.lo.s32 	%r120, %r114, %r12;
	ld.local.u32 	%r121, [%rd145+12];
	mul.lo.s32 	%r122, %r121, %r120;
	ld.local.u32 	%r123, [%rd144+12];
	sub.s32 	%r124, %r123, %r122;
	st.local.u32 	[%rd145+12], %r124;
	add.s32 	%r125, %r123, %r122;
	st.local.u32 	[%rd144+12], %r125;
	mul.lo.s32 	%r185, %r120, %r12;
	add.s64 	%rd146, %rd146, -8;
	add.s64 	%rd145, %rd145, 32;
	add.s64 	%rd144, %rd144, 32;
	setp.ne.s64 	%p8, %rd146, 0;
	mov.u64 	%rd148, %rd20;
	@%p8 bra 	$L__BB0_15;
$L__BB0_16:
	setp.eq.s64 	%p9, %rd17, 0;
	@%p9 bra 	$L__BB0_24;
	setp.lt.u64 	%p10, %rd18, 3;
	@%p10 bra 	$L__BB0_19;
	add.s64 	%rd100, %rd148, %rd143;
	add.s64 	%rd101, %rd100, %rd142;
	shl.b64 	%rd102, %rd101, 2;
	add.s64 	%rd103, %rd1, %rd102;
	ld.local.u32 	%r126, [%rd103];
	mul.lo.s32 	%r127, %r126, %r185;
	shl.b64 	%rd104, %rd100, 2;
	add.s64 	%rd105, %rd1, %rd104;
	ld.local.u32 	%r128, [%rd105];
	sub.s32 	%r129, %r128, %r127;
	st.local.u32 	[%rd103], %r129;
	add.s32 	%r130, %r128, %r127;
	st.local.u32 	[%rd105], %r130;
	mul.lo.s32 	%r131, %r185, %r12;
	ld.local.u32 	%r132, [%rd103+4];
	mul.lo.s32 	%r133, %r132, %r131;
	ld.local.u32 	%r134, [%rd105+4];
	sub.s32 	%r135, %r134, %r133;
	st.local.u32 	[%rd103+4], %r135;
	add.s32 	%r136, %r134, %r133;
	st.local.u32 	[%rd105+4], %r136;
	mul.lo.s32 	%r137, %r131, %r12;
	ld.local.u32 	%r138, [%rd103+8];
	mul.lo.s32 	%r139, %r138, %r137;
	ld.local.u32 	%r140, [%rd105+8];
	sub.s32 	%r141, %r140, %r139;
	st.local.u32 	[%rd103+8], %r141;
	add.s32 	%r142, %r140, %r139;
	st.local.u32 	[%rd105+8], %r142;
	mul.lo.s32 	%r143, %r137, %r12;
	ld.local.u32 	%r144, [%rd103+12];
	mul.lo.s32 	%r145, %r144, %r143;
	ld.local.u32 	%r146, [%rd105+12];
	sub.s32 	%r147, %r146, %r145;
	st.local.u32 	[%rd103+12], %r147;
	add.s32 	%r148, %r146, %r145;
	st.local.u32 	[%rd105+12], %r148;
	mul.lo.s32 	%r185, %r143, %r12;
	add.s64 	%rd148, %rd148, 4;
$L__BB0_19:
	setp.eq.s64 	%p11, %rd19, 0;
	@%p11 bra 	$L__BB0_24;
	setp.eq.s64 	%p12, %rd19, 1;
	@%p12 bra 	$L__BB0_22;
	add.s64 	%rd106, %rd148, %rd143;
	add.s64 	%rd107, %rd106, %rd142;
	shl.b64 	%rd108, %rd107, 2;
	add.s64 	%rd109, %rd1, %rd108;
	ld.local.u32 	%r149, [%rd109];
	mul.lo.s32 	%r150, %r149, %r185;
	shl.b64 	%rd110, %rd106, 2;
	add.s64 	%rd111, %rd1, %rd110;
	ld.local.u32 	%r151, [%rd111];
	sub.s32 	%r152, %r151, %r150;
	st.local.u32 	[%rd109], %r152;
	add.s32 	%r153, %r151, %r150;
	st.local.u32 	[%rd111], %r153;
	mul.lo.s32 	%r154, %r185, %r12;
	ld.local.u32 	%r155, [%rd109+4];
	mul.lo.s32 	%r156, %r155, %r154;
	ld.local.u32 	%r157, [%rd111+4];
	sub.s32 	%r158, %r157, %r156;
	st.local.u32 	[%rd109+4], %r158;
	add.s32 	%r159, %r157, %r156;
	st.local.u32 	[%rd111+4], %r159;
	mul.lo.s32 	%r185, %r154, %r12;
	add.s64 	%rd148, %rd148, 2;
$L__BB0_22:
	and.b64  	%rd112, %rd142, 1;
	setp.eq.b64 	%p13, %rd112, 1;
	not.pred 	%p14, %p13;
	@%p14 bra 	$L__BB0_24;
	add.s64 	%rd113, %rd148, %rd143;
	add.s64 	%rd114, %rd113, %rd142;
	shl.b64 	%rd115, %rd114, 2;
	add.s64 	%rd116, %rd1, %rd115;
	ld.local.u32 	%r160, [%rd116];
	mul.lo.s32 	%r161, %r160, %r185;
	shl.b64 	%rd117, %rd113, 2;
	add.s64 	%rd118, %rd1, %rd117;
	ld.local.u32 	%r162, [%rd118];
	sub.s32 	%r163, %r162, %r161;
	st.local.u32 	[%rd116], %r163;
	add.s32 	%r164, %r162, %r161;
	st.local.u32 	[%rd118], %r164;
$L__BB0_24:
	add.s64 	%rd143, %rd143, %rd15;
	setp.lt.u64 	%p15, %rd143, 2048;
	@%p15 bra 	$L__BB0_13;
	add.s64 	%rd141, %rd141, 1;
	setp.ne.s64 	%p16, %rd141, 12;
	mov.u64 	%rd142, %rd15;
	@%p16 bra 	$L__BB0_12;
	bar.sync 	0;
	add.s64 	%rd151, %rd2, 16384;
	shl.b64 	%rd120, %rd2, 2;
	mov.u64 	%rd121, _Z5fieldIiE;
	add.s64 	%rd122, %rd120, %rd121;
	add.s64 	%rd38, %rd122, 65536;
	add.s64 	%rd150, %rd1, 32;
	mov.b64 	%rd152, 0;
$L__BB0_27:
	add.s64 	%rd123, %rd151, -16384;
	setp.gt.u64 	%p17, %rd123, 4194303;
	add.s64 	%rd43, %rd38, %rd152;
	@%p17 bra 	$L__BB0_29;
	ld.local.u32 	%r165, [%rd150+-32];
	st.global.u32 	[%rd43+-65536], %r165;
$L__BB0_29:
	add.s64 	%rd124, %rd151, -14336;
	setp.gt.u64 	%p18, %rd124, 4194303;
	@%p18 bra 	$L__BB0_31;
	ld.local.u32 	%r166, [%rd150+-28];
	st.global.u32 	[%rd43+-57344], %r166;
$L__BB0_31:
	add.s64 	%rd125, %rd151, -12288;
	setp.gt.u64 	%p19, %rd125, 4194303;
	@%p19 bra 	$L__BB0_33;
	ld.local.u32 	%r167, [%rd150+-24];
	st.global.u32 	[%rd43+-49152], %r167;
$L__BB0_33:
	add.s64 	%rd126, %rd151, -10240;
	setp.gt.u64 	%p20, %rd126, 4194303;
	@%p20 bra 	$L__BB0_35;
	ld.local.u32 	%r168, [%rd150+-20];
	st.global.u32 	[%rd43+-40960], %r168;
$L__BB0_35:
	add.s64 	%rd127, %rd151, -8192;
	setp.gt.u64 	%p21, %rd127, 4194303;
	@%p21 bra 	$L__BB0_37;
	ld.local.u32 	%r169, [%rd150+-16];
	st.global.u32 	[%rd43+-32768], %r169;
$L__BB0_37:
	add.s64 	%rd128, %rd151, -6144;
	setp.gt.u64 	%p22, %rd128, 4194303;
	@%p22 bra 	$L__BB0_39;
	ld.local.u32 	%r170, [%rd150+-12];
	st.global.u32 	[%rd43+-24576], %r170;
$L__BB0_39:
	add.s64 	%rd129, %rd151, -4096;
	setp.gt.u64 	%p23, %rd129, 4194303;
	@%p23 bra 	$L__BB0_41;
	ld.local.u32 	%r171, [%rd150+-8];
	st.global.u32 	[%rd43+-16384], %r171;
$L__BB0_41:
	add.s64 	%rd130, %rd151, -2048;
	setp.gt.u64 	%p24, %rd130, 4194303;
	@%p24 bra 	$L__BB0_43;
	ld.local.u32 	%r172, [%rd150+-4];
	st.global.u32 	[%rd43+-8192], %r172;
$L__BB0_43:
	setp.gt.u64 	%p25, %rd151, 4194303;
	@%p25 bra 	$L__BB0_45;
	ld.local.u32 	%r173, [%rd150];
	st.global.u32 	[%rd43], %r173;
$L__BB0_45:
	add.s64 	%rd131, %rd151, 2048;
	setp.gt.u64 	%p26, %rd131, 4194303;
	@%p26 bra 	$L__BB0_47;
	ld.local.u32 	%r174, [%rd150+4];
	st.global.u32 	[%rd43+8192], %r174;
$L__BB0_47:
	add.s64 	%rd132, %rd151, 4096;
	setp.gt.u64 	%p27, %rd132, 4194303;
	@%p27 bra 	$L__BB0_49;
	ld.local.u32 	%r175, [%rd150+8];
	st.global.u32 	[%rd43+16384], %r175;
$L__BB0_49:
	add.s64 	%rd133, %rd151, 6144;
	setp.gt.u64 	%p28, %rd133, 4194303;
	@%p28 bra 	$L__BB0_51;
	ld.local.u32 	%r176, [%rd150+12];
	st.global.u32 	[%rd43+24576], %r176;
$L__BB0_51:
	add.s64 	%rd134, %rd151, 8192;
	setp.gt.u64 	%p29, %rd134, 4194303;
	@%p29 bra 	$L__BB0_53;
	ld.local.u32 	%r177, [%rd150+16];
	st.global.u32 	[%rd43+32768], %r177;
$L__BB0_53:
	add.s64 	%rd135, %rd151, 10240;
	setp.gt.u64 	%p30, %rd135, 4194303;
	@%p30 bra 	$L__BB0_55;
	ld.local.u32 	%r178, [%rd150+20];
	st.global.u32 	[%rd43+40960], %r178;
$L__BB0_55:
	add.s64 	%rd136, %rd151, 12288;
	setp.gt.u64 	%p31, %rd136, 4194303;
	@%p31 bra 	$L__BB0_57;
	ld.local.u32 	%r179, [%rd150+24];
	st.global.u32 	[%rd43+49152], %r179;
$L__BB0_57:
	add.s64 	%rd137, %rd151, 14336;
	setp.gt.u64 	%p32, %rd137, 4194303;
	@%p32 bra 	$L__BB0_59;
	ld.local.u32 	%r180, [%rd150+28];
	st.global.u32 	[%rd43+57344], %r180;
$L__BB0_59:
	add.s64 	%rd152, %rd152, 131072;
	add.s64 	%rd151, %rd151, 32768;
	add.s64 	%rd150, %rd150, 64;
	setp.ne.s64 	%p33, %rd152, 16777216;
	@%p33 bra 	$L__BB0_27;
$L__BB0_60:
	ret;

}


// ===== COMPILED SASS (sm_100) =====

	.target	sm_100

	.elftype	@"ET_EXEC"


//--------------------- .note.nv.tkinfo           --------------------------
	.section	.note.nv.tkinfo,"",@"SHT_NOTE"
	.sectionflags	@"SHF_NOTE_NV_TKINFO"
	.tkinfo
        /*0018*/ 	.word	0x00000002
        /*0030*/ 	.string	""
        /*0030*/ 	.string	"ptxas"
        /*0030*/ 	.string	"Cuda compilation tools, release 13.0, V13.0.88"
        /*0030*/ 	.string	"Build cuda_13.0.r13.0/compiler.36424714_0"
        /*0030*/ 	.string	"-arch sm_100 -m 64 "



//--------------------- .note.nv.cuinfo           --------------------------
	.section	.note.nv.cuinfo,"",@"SHT_NOTE"
	.sectionflags	@"SHF_NOTE_NV_CUINFO"
        /*0018*/ 	.short	0x0002
        /*001a*/ 	.short	0x0064
        /*001c*/ 	.short	0x0082
	.zero		2


//--------------------- .nv.info                  --------------------------
	.section	.nv.info,"",@"SHT_CUDA_INFO"
	.align	4


	//----- nvinfo : EIATTR_REGCOUNT
	.align		4
        /*0000*/ 	.byte	0x04, 0x2f
        /*0002*/ 	.short	(.L_4 - .L_3)
	.align		4
.L_3:
        /*0004*/ 	.word	index@(_Z8cuda_fftIiEvv)
        /*0008*/ 	.word	0x0000001f


	//----- nvinfo : EIATTR_FRAME_SIZE
	.align		4
.L_4:
        /*000c*/ 	.byte	0x04, 0x11
        /*000e*/ 	.short	(.L_6 - .L_5)
	.align		4
.L_5:
        /*0010*/ 	.word	index@(_Z8cuda_fftIiEvv)
        /*0014*/ 	.word	0x00002000


	//----- nvinfo : EIATTR_MIN_STACK_SIZE
	.align		4
.L_6:
        /*0018*/ 	.byte	0x04, 0x12
        /*001a*/ 	.short	(.L_8 - .L_7)
	.align		4
.L_7:
        /*001c*/ 	.word	index@(_Z8cuda_fftIiEvv)
        /*0020*/ 	.word	0x00002000
.L_8:


//--------------------- .nv.compat                --------------------------
	.section	.nv.compat,"",@"SHT_CUDA_COMPAT_INFO"
	.align	4
        /*0000*/ 	.byte	0x02, 0x09, 0x00, 0x00, 0x02, 0x02, 0x01, 0x00, 0x02, 0x05, 0x05, 0x00, 0x03, 0x07, 0x01, 0x01
        /*0010*/ 	.byte	0x02, 0x03, 0x00, 0x00, 0x02, 0x06, 0x01, 0x00, 0x04, 0x0b, 0x08, 0x00, 0x09, 0x00, 0x00, 0x00
        /*0020*/ 	.byte	0x00, 0x00, 0x00, 0x00


//--------------------- .nv.info._Z8cuda_fftIiEvv --------------------------
	.section	.nv.info._Z8cuda_fftIiEvv,"",@"SHT_CUDA_INFO"
	.sectionflags	@""
	.align	4


	//----- nvinfo : EIATTR_CUDA_API_VERSION
	.align		4
        /*0000*/ 	.byte	0x04, 0x37
        /*0002*/ 	.short	(.L_10 - .L_9)
.L_9:
        /*0004*/ 	.word	0x00000082


	//----- nvinfo : EIATTR_SPARSE_MMA_MASK
	.align		4
.L_10:
        /*0008*/ 	.byte	0x03, 0x50
        /*000a*/ 	.short	0x0000


	//----- nvinfo : EIATTR_MAXREG_COUNT
	.align		4
        /*000c*/ 	.byte	0x03, 0x1b
        /*000e*/ 	.short	0x00ff


	//----- nvinfo : EIATTR_NUM_BARRIERS
	.align		4
        /*0010*/ 	.byte	0x02, 0x4c
        /*0012*/ 	.byte	0x01
	.zero		1


	//----- nvinfo : EIATTR_MERCURY_ISA_VERSION
	.align		4
        /*0014*/ 	.byte	0x03, 0x5f
        /*0016*/ 	.short	0x0101


	//----- nvinfo : EIATTR_VRC_CTA_INIT_COUNT
	.align		4
        /*0018*/ 	.byte	0x02, 0x4a
	.zero		1
	.zero		1


	//----- nvinfo : EIATTR_EXIT_INSTR_OFFSETS
	.align		4
        /*001c*/ 	.byte	0x04, 0x1c
        /*001e*/ 	.short	(.L_12 - .L_11)


	//   ....[0]....
.L_11:
        /*0020*/ 	.word	0x00000090


	//   ....[1]....
        /*0024*/ 	.word	0x00002570


	//----- nvinfo : EIATTR_SW_WAR
	.align		4
.L_12:
        /*0028*/ 	.byte	0x04, 0x36
        /*002a*/ 	.short	(.L_14 - .L_13)
.L_13:
        /*002c*/ 	.word	0x00000008
.L_14:


//--------------------- .nv.callgraph             --------------------------
	.section	.nv.callgraph,"",@"SHT_CUDA_CALLGRAPH"
	.align	4
	.sectionentsize	8
	.align		4
        /*0000*/ 	.word	0x00000000
	.align		4
        /*0004*/ 	.word	0xffffffff
	.align		4
        /*0008*/ 	.word	0x00000000
	.align		4
        /*000c*/ 	.word	0xfffffffe
	.align		4
        /*0010*/ 	.word	0x00000000
	.align		4
        /*0014*/ 	.word	0xfffffffd
	.align		4
        /*0018*/ 	.word	0x00000000
	.align		4
        /*001c*/ 	.word	0xfffffffc


//--------------------- .nv.constant4             --------------------------
	.section	.nv.constant4,"a",@progbits
	.align	8
	.align		8
.nv.constant4:
        /*0000*/ 	.dword	_Z5fieldIiE


//--------------------- .nv.constant3             --------------------------
	.section	.nv.constant3,"a",@progbits
	.align	4
.nv.constant3:
	.type		_Z5omegaIiE,@object
	.size		_Z5omegaIiE,(_Z3oneIiE - _Z5omegaIiE)
_Z5omegaIiE:
	.zero		4
	.type		_Z3oneIiE,@object
	.size		_Z3oneIiE,(.L_2 - _Z3oneIiE)
_Z3oneIiE:
	.zero		4
.L_2:


//--------------------- .text._Z8cuda_fftIiEvv    --------------------------
	.section	.text._Z8cuda_fftIiEvv,"ax",@progbits
	.align	128
        .global         _Z8cuda_fftIiEvv
        .type           _Z8cuda_fftIiEvv,@function
        .size           _Z8cuda_fftIiEvv,(.L_x_12 - _Z8cuda_fftIiEvv)
        .other          _Z8cuda_fftIiEvv,@"STO_CUDA_ENTRY STV_DEFAULT"
_Z8cuda_fftIiEvv:
.text._Z8cuda_fftIiEvv:
[----:B------:R-:W0:Y:S01]  /*0000*/  LDC R1, c[0x0][0x37c] ;  /* 0x0000df00ff017b82 */ /* 0x000e220000000800 */
[----:B------:R-:W1:Y:S07]  /*0010*/  S2R R3, SR_TID.X ;  /* 0x0000000000037919 */ /* 0x000e6e0000002100 */
[----:B------:R-:W1:Y:S01]  /*0020*/  S2UR UR4, SR_CTAID.X ;  /* 0x00000000000479c3 */ /* 0x000e620000002500 */
[----:B0-----:R-:W-:-:S07]  /*0030*/  IADD3 R1, PT, PT, R1, -0x2000, RZ ;  /* 0xffffe00001017810 */ /* 0x001fce0007ffe0ff */
[----:B------:R-:W1:Y:S02]  /*0040*/  LDC R4, c[0x0][0x360] ;  /* 0x0000d800ff047b82 */ /* 0x000e640000000800 */
[----:B-1----:R-:W-:-:S04]  /*0050*/  IMAD R4, R4, UR4, R3 ;  /* 0x0000000404047c24 */ /* 0x002fc8000f8e0203 */
[----:B------:R-:W-:-:S03]  /*0060*/  IMAD.WIDE R2, R4, 0x800, RZ ;  /* 0x0000080004027825 */ /* 0x000fc600078e02ff */
[----:B------:R-:W-:-:S04]  /*0070*/  ISETP.GT.U32.AND P0, PT, R2, 0x400000, PT ;  /* 0x004000000200780c */ /* 0x000fc80003f04070 */
[----:B------:R-:W-:-:S13]  /*0080*/  ISETP.GT.U32.AND.EX P0, PT, R3, RZ, PT, P0 ;  /* 0x000000ff0300720c */ /* 0x000fda0003f04100 */
[----:B------:R-:W-:Y:S05]  /*0090*/  @P0 EXIT ;  /* 0x000000000000094d */ /* 0x000fea0003800000 */
[----:B------:R-:W0:Y:S01]  /*00a0*/  LDCU UR4, c[0x3][URZ] ;  /* 0x00c00000ff0477ac */ /* 0x000e220008000800 */
[C---:B------:R-:W-:Y:S01]  /*00b0*/  SHF.L.U32 R7, R4.reuse, 0xb, RZ ;  /* 0x0000000b04077819 */ /* 0x040fe200000006ff */
[----:B------:R-:W-:Y:S01]  /*00c0*/  HFMA2 R0, -RZ, RZ, 0, 0 ;  /* 0x00000000ff007431 */ /* 0x000fe200000001ff */
[----:B------:R-:W-:Y:S01]  /*00d0*/  SHF.R.S32.HI R5, RZ, 0x1f, R4 ;  /* 0x0000001fff057819 */ /* 0x000fe20000011404 */
[----:B------:R-:W1:Y:S01]  /*00e0*/  LDCU UR5, c[0x3][0x4] ;  /* 0x00c00080ff0577ac */ /* 0x000e620008000800 */
[----:B------:R-:W-:Y:S01]  /*00f0*/  MOV R6, RZ ;  /* 0x000000ff00067202 */ /* 0x000fe20000000f00 */
[----:B------:R-:W2:Y:S01]  /*0100*/  LDCU.64 UR14, c[0x0][0x358] ;  /* 0x00006b00ff0e77ac */ /* 0x000ea20008000a00 */
[----:B0-----:R-:W-:Y:S02]  /*0110*/  LOP3.LUT R7, R7, UR4, RZ, 0x3c, !PT ;  /* 0x0000000407077c12 */ /* 0x001fe4000f8e3cff */
[----:B------:R-:W-:Y:S02]  /*0120*/  LOP3.LUT R8, R4, UR4, RZ, 0x3c, !PT ;  /* 0x0000000404087c12 */ /* 0x000fe4000f8e3cff */
[----:B-1----:R-:W-:-:S07]  /*0130*/  MOV R17, UR5 ;  /* 0x0000000500117c02 */ /* 0x002fce0008000f00 */
.L_x_1:
[----:B0-----:R-:W-:-:S05]  /*0140*/  LEA R10, R0, R1, 0x2 ;  /* 0x00000001000a7211 */ /* 0x001fca00078e10ff */
[----:B------:R0:W5:Y:S01]  /*0150*/  LDL R22, [R10] ;  /* 0x000000000a167983 */ /* 0x0001620000100800 */
[----:B------:R-:W-:Y:S02]  /*0160*/  MOV R15, RZ ;  /* 0x000000ff000f7202 */ /* 0x000fe40000000f00 */
[----:B------:R-:W-:-:S07]  /*0170*/  MOV R13, RZ ;  /* 0x000000ff000d7202 */ /* 0x000fce0000000f00 */
.L_x_0:
[----:B------:R-:W1:Y:S01]  /*0180*/  LDC.64 R2, c[0x4][RZ] ;  /* 0x01000000ff027b82 */ /* 0x000e620000000a00 */
[----:B------:R-:W-:-:S04]  /*0190*/  LEA R9, P0, R15, R0, 0xb ;  /* 0x000000000f097211 */ /* 0x000fc800078058ff */
[----:B------:R-:W-:Y:S02]  /*01a0*/  LEA.HI.X R12, R15, R6, R13, 0xb, P0 ;  /* 0x000000060f0c7211 */ /* 0x000fe400000f5c0d */
[----:B-1----:R-:W-:-:S04]  /*01b0*/  LEA R2, P0, R9, R2, 0x2 ;  /* 0x0000000209027211 */ /* 0x002fc800078010ff */
[----:B------:R-:W-:-:S05]  /*01c0*/  LEA.HI.X R3, R9, R3, R12, 0x2, P0 ;  /* 0x0000000309037211 */ /* 0x000fca00000f140c */
[----:B--2---:R-:W2:Y:S04]  /*01d0*/  LDG.E R23, desc[UR14][R2.64] ;  /* 0x0000000e02177981 */ /* 0x004ea8000c1e1900 */
[----:B------:R-:W3:Y:S04]  /*01e0*/  LDG.E R26, desc[UR14][R2.64+0x2000] ;  /* 0x0020000e021a7981 */ /* 0x000ee8000c1e1900 */
[----:B------:R-:W4:Y:S04]  /*01f0*/  LDG.E R21, desc[UR14][R2.64+0x4000] ;  /* 0x0040000e02157981 */ /* 0x000f28000c1e1900 */
        /* <DEDUP_REMOVED lines=9> */
[----:B------:R-:W4:Y:S01]  /*0290*/  LDG.E R24, desc[UR14][R2.64+0x18000] ;  /* 0x0180000e02187981 */ /* 0x000f22000c1e1900 */
[----:B--2--5:R-:W-:-:S02]  /*02a0*/  IMAD R22, R23, R17, R22 ;  /* 0x0000001117167224 */ /* 0x024fc400078e0216 */
[----:B------:R-:W-:Y:S01]  /*02b0*/  IMAD R17, R7, R17, RZ ;  /* 0x0000001107117224 */ /* 0x000fe200078e02ff */
[----:B------:R-:W2:Y:S03]  /*02c0*/  LDG.E R23, desc[UR14][R2.64+0x1a000] ;  /* 0x01a0000e02177981 */ /* 0x000ea6000c1e1900 */
[----:B---3--:R-:W-:Y:S02]  /*02d0*/  IMAD R26, R17, R26, R22 ;  /* 0x0000001a111a7224 */ /* 0x008fe400078e0216 */
[----:B------:R-:W-:Y:S01]  /*02e0*/  IMAD R28, R7, R17, RZ ;  /* 0x00000011071c7224 */ /* 0x000fe200078e02ff */
[----:B------:R-:W3:Y:S03]  /*02f0*/  LDG.E R22, desc[UR14][R2.64+0x1c000] ;  /* 0x01c0000e02167981 */ /* 0x000ee6000c1e1900 */
[----:B----4-:R-:W-:-:S02]  /*0300*/  IMAD R17, R28, R21, R26 ;  /* 0x000000151c117224 */ /* 0x010fc400078e021a */
[----:B------:R-:W4:Y:S01]  /*0310*/  LDG.E R21, desc[UR14][R2.64+0x1e000] ;  /* 0x01e0000e02157981 */ /* 0x000f22000c1e1900 */
[----:B------:R-:W-:-:S04]  /*0320*/  IMAD R28, R7, R28, RZ ;  /* 0x0000001c071c7224 */ /* 0x000fc800078e02ff */
[----:B------:R-:W-:Y:S02]  /*0330*/  IMAD R17, R28, R20, R17 ;  /* 0x000000141c117224 */ /* 0x000fe400078e0211 */
[C---:B------:R-:W-:Y:S01]  /*0340*/  IMAD R28, R7.reuse, R28, RZ ;  /* 0x0000001c071c7224 */ /* 0x040fe200078e02ff */
[----:B------:R-:W4:Y:S03]  /*0350*/  LDG.E R20, desc[UR14][R2.64+0x20000] ;  /* 0x0200000e02147981 */ /* 0x000f26000c1e1900 */
[----:B------:R-:W-:Y:S02]  /*0360*/  IMAD R26, R28, R18, R17 ;  /* 0x000000121c1a7224 */ /* 0x000fe400078e0211 */
[C---:B------:R-:W-:Y:S01]  /*0370*/  IMAD R28, R7.reuse, R28, RZ ;  /* 0x0000001c071c7224 */ /* 0x040fe200078e02ff */
[----:B------:R-:W4:Y:S03]  /*0380*/  LDG.E R18, desc[UR14][R2.64+0x22000] ;  /* 0x0220000e02127981 */ /* 0x000f26000c1e1900 */
[----:B------:R-:W-:Y:S01]  /*0390*/  IMAD R25, R28, R25, R26 ;  /* 0x000000191c197224 */ /* 0x000fe200078e021a */
[----:B------:R-:W4:Y:S01]  /*03a0*/  LDG.E R17, desc[UR14][R2.64+0x24000] ;  /* 0x0240000e02117981 */ /* 0x000f22000c1e1900 */
[----:B------:R-:W-:-:S04]  /*03b0*/  IMAD R28, R7, R28, RZ ;  /* 0x0000001c071c7224 */ /* 0x000fc800078e02ff */
[----:B------:R-:W-:Y:S02]  /*03c0*/  IMAD R25, R28, R16, R25 ;  /* 0x000000101c197224 */ /* 0x000fe400078e0219 */
[----:B------:R-:W4:Y:S01]  /*03d0*/  LDG.E R16, desc[UR14][R2.64+0x26000] ;  /* 0x0260000e02107981 */ /* 0x000f22000c1e1900 */
[----:B------:R-:W-:-:S04]  /*03e0*/  IMAD R28, R7, R28, RZ ;  /* 0x0000001c071c7224 */ /* 0x000fc800078e02ff */
[----:B------:R-:W-:Y:S02]  /*03f0*/  IMAD R25, R28, R14, R25 ;  /* 0x0000000e1c197224 */ /* 0x000fe400078e0219 */
[C---:B------:R-:W-:Y:S01]  /*0400*/  IMAD R28, R7.reuse, R28, RZ ;  /* 0x0000001c071c7224 */ /* 0x040fe200078e02ff */
[----:B------:R-:W4:Y:S03]  /*0410*/  LDG.E R14, desc[UR14][R2.64+0x28000] ;  /* 0x0280000e020e7981 */ /* 0x000f26000c1e1900 */
[----:B------:R-:W-:Y:S02]  /*0420*/  IMAD R26, R28, R12, R25 ;  /* 0x0000000c1c1a7224 */ /* 0x000fe400078e0219 */
[----:B------:R-:W4:Y:S01]  /*0430*/  LDG.E R12, desc[UR14][R2.64+0x2a000] ;  /* 0x02a0000e020c7981 */ /* 0x000f22000c1e1900 */
[----:B------:R-:W-:-:S04]  /*0440*/  IMAD R28, R7, R28, RZ ;  /* 0x0000001c071c7224 */ /* 0x000fc800078e02ff */
[----:B------:R-:W-:Y:S02]  /*0450*/  IMAD R26, R28, R11, R26 ;  /* 0x0000000b1c1a7224 */ /* 0x000fe400078e021a */
        /* <DEDUP_REMOVED lines=9> */
[----:B------:R-:W-:Y:S01]  /*04f0*/  IMAD R28, R7, R28, RZ ;  /* 0x0000001c071c7224 */ /* 0x000fe200078e02ff */
[----:B------:R-:W4:Y:S03]  /*0500*/  LDG.E R24, desc[UR14][R2.64+0x32000] ;  /* 0x0320000e02187981 */ /* 0x000f26000c1e1900 */
[----:B--2---:R-:W-:-:S02]  /*0510*/  IMAD R25, R28, R23, R26 ;  /* 0x000000171c197224 */ /* 0x004fc400078e021a */
[C---:B------:R-:W-:Y:S01]  /*0520*/  IMAD R28, R7.reuse, R28, RZ ;  /* 0x0000001c071c7224 */ /* 0x040fe200078e02ff */
        /* <DEDUP_REMOVED lines=13> */
[----:B------:R-:W-:-:S02]  /*0600*/  IMAD R25, R28, R17, R26 ;  /* 0x000000111c197224 */ /* 0x000fc400078e021a */
[C---:B------:R-:W-:Y:S01]  /*0610*/  IMAD R28, R7.reuse, R28, RZ ;  /* 0x0000001c071c7224 */ /* 0x040fe200078e02ff */
[----:B------:R-:W4:Y:S03]  /*0620*/  LDG.E R17, desc[UR14][R2.64+0x3e000] ;  /* 0x03e0000e02117981 */ /* 0x000f26000c1e1900 */
        /* <DEDUP_REMOVED lines=55> */
[----:B------:R-:W-:-:S04]  /*09a0*/  IMAD R28, R7, R28, RZ ;  /* 0x0000001c071c7224 */ /* 0x000fc800078e02ff */
[----:B------:R-:W-:Y:S02]  /*09b0*/  IMAD R24, R28, R24, R19 ;  /* 0x000000181c187224 */ /* 0x000fe400078e0213 */
[C---:B------:R-:W-:Y:S01]  /*09c0*/  IMAD R28, R7.reuse, R28, RZ ;  /* 0x0000001c071c7224 */ /* 0x040fe200078e02ff */
[----:B------:R-:W4:Y:S03]  /*09d0*/  LDG.E R19, desc[UR14][R2.64+0x64000] ;  /* 0x0640000e02137981 */ /* 0x000f26000c1e1900 */
[----:B--2---:R-:W-:Y:S02]  /*09e0*/  IMAD R23, R28, R23, R24 ;  /* 0x000000171c177224 */ /* 0x004fe400078e0218 */
[----:B------:R-:W-:-:S04]  /*09f0*/  IMAD R28, R7, R28, RZ ;  /* 0x0000001c071c7224 */ /* 0x000fc800078e02ff */
[----:B---3--:R-:W-:Y:S02]  /*0a00*/  IMAD R22, R28, R22, R23 ;  /* 0x000000161c167224 */ /* 0x008fe400078e0217 */
[----:B------:R-:W-:-:S04]  /*0a10*/  IMAD R28, R7, R28, RZ ;  /* 0x0000001c071c7224 */ /* 0x000fc800078e02ff */
[----:B----4-:R-:W-:Y:S02]  /*0a20*/  IMAD R23, R28, R21, R22 ;  /* 0x000000151c177224 */ /* 0x010fe400078e0216 */
[----:B------:R-:W2:Y:S01]  /*0a30*/  LDG.E R21, desc[UR14][R2.64+0x66000] ;  /* 0x0660000e02157981 */ /* 0x000ea2000c1e1900 */
[----:B------:R-:W-:-:S03]  /*0a40*/  IMAD R28, R7, R28, RZ ;  /* 0x0000001c071c7224 */ /* 0x000fc600078e02ff */
[----:B------:R-:W3:Y:S01]  /*0a50*/  LDG.E R22, desc[UR14][R2.64+0x68000] ;  /* 0x0680000e02167981 */ /* 0x000ee2000c1e1900 */
        /* <DEDUP_REMOVED lines=9> */
[----:B------:R-:W-:Y:S01]  /*0af0*/  IMAD R25, R28, R16, R23 ;  /* 0x000000101c197224 */ /* 0x000fe200078e0217 */
[----:B------:R-:W4:Y:S01]  /*0b00*/  LDG.E R24, desc[UR14][R2.64+0x78000] ;  /* 0x0780000e02187981 */ /* 0x000f22000c1e1900 */
[----:B------:R-:W-:-:S03]  /*0b10*/  IMAD R28, R7, R28, RZ ;  /* 0x0000001c071c7224 */ /* 0x000fc600078e02ff */
[----:B------:R-:W4:Y:S01]  /*0b20*/  LDG.E R23, desc[UR14][R2.64+0x70000] ;  /* 0x0700000e02177981 */ /* 0x000f22000c1e1900 */
[----:B------:R-:W-:-:S03]  /*0b30*/  IMAD R25, R28, R14, R25 ;  /* 0x0000000e1c197224 */ /* 0x000fc600078e0219 */
[----:B------:R-:W4:Y:S01]  /*0b40*/  LDG.E R16, desc[UR14][R2.64+0x72000] ;  /* 0x0720000e02107981 */ /* 0x000f22000c1e1900 */
[----:B------:R-:W-:-:S03]  /*0b50*/  IMAD R28, R7, R28, RZ ;  /* 0x0000001c071c7224 */ /* 0x000fc600078e02ff */
[----:B------:R-:W4:Y:S01]  /*0b60*/  LDG.E R14, desc[UR14][R2.64+0x74000] ;  /* 0x0740000e020e7981 */ /* 0x000f22000c1e1900 */
[----:B------:R-:W-:-:S03]  /*0b70*/  IMAD R26, R28, R12, R25 ;  /* 0x0000000c1c1a7224 */ /* 0x000fc600078e0219 */
[----:B------:R-:W4:Y:S01]  /*0b80*/  LDG.E R12, desc[UR14][R2.64+0x76000] ;  /* 0x0760000e020c7981 */ /* 0x000f22000c1e1900 */
[----:B------:R-:W-:-:S03]  /*0b90*/  IMAD R28, R7, R28, RZ ;  /* 0x0000001c071c7224 */ /* 0x000fc600078e02ff */
[----:B------:R-:W4:Y:S01]  /*0ba0*/  LDG.E R25, desc[UR14][R2.64+0x7e000] ;  /* 0x07e0000e02197981 */ /* 0x000f22000c1e1900 */
[-C--:B------:R-:W-:Y:S02]  /*0bb0*/  IMAD R26, R11, R28.reuse, R26 ;  /* 0x0000001c0b1a7224 */ /* 0x080fe400078e021a */
[C---:B------:R-:W-:Y:S01]  /*0bc0*/  IMAD R28, R7.reuse, R28, RZ ;  /* 0x0000001c071c7224 */ /* 0x040fe200078e02ff */
[----:B------:R-:W4:Y:S03]  /*0bd0*/  LDG.E R11, desc[UR14][R2.64+0x7a000] ;  /* 0x07a0000e020b7981 */ /* 0x000f26000c1e1900 */
[----:B------:R-:W-:Y:S02]  /*0be0*/  IMAD R26, R28, R9, R26 ;  /* 0x000000091c1a7224 */ /* 0x000fe400078e021a */
[----:B------:R1:W4:Y:S01]  /*0bf0*/  LDG.E R9, desc[UR14][R2.64+0x7c000] ;  /* 0x07c0000e02097981 */ /* 0x000322000c1e1900 */
[----:B------:R-:W-:-:S04]  /*0c00*/  IMAD R28, R7, R28, RZ ;  /* 0x0000001c071c7224 */ /* 0x000fc800078e02ff */
[----:B------:R-:W-:Y:S02]  /*0c10*/  IMAD R26, R28, R19, R26 ;  /* 0x000000131c1a7224 */ /* 0x000fe400078e021a */
[----:B------:R-:W-:Y:S01]  /*0c20*/  IMAD R28, R7, R28, RZ ;  /* 0x0000001c071c7224 */ /* 0x000fe200078e02ff */
[----:B------:R-:W-:-:S04]  /*0c30*/  IADD3 R15, P0, PT, R15, 0x40, RZ ;  /* 0x000000400f0f7810 */ /* 0x000fc80007f1e0ff */
[----:B------:R-:W-:Y:S02]  /*0c40*/  IADD3.X R13, PT, PT, RZ, R13, RZ, P0, !PT ;  /* 0x0000000dff0d7210 */ /* 0x000fe400007fe4ff */
[----:B------:R-:W-:-:S04]  /*0c50*/  ISETP.NE.U32.AND P0, PT, R15, 0x800, PT ;  /* 0x000008000f00780c */ /* 0x000fc80003f05070 */
[----:B------:R-:W-:Y:S01]  /*0c60*/  ISETP.NE.AND.EX P0, PT, R13, RZ, PT, P0 ;  /* 0x000000ff0d00720c */ /* 0x000fe20003f05300 */
[----:B--2---:R-:W-:Y:S02]  /*0c70*/  IMAD R21, R28, R21, R26 ;  /* 0x000000151c157224 */ /* 0x004fe400078e021a */
[----:B------:R-:W-:-:S04]  /*0c80*/  IMAD R28, R7, R28, RZ ;  /* 0x0000001c071c7224 */ /* 0x000fc800078e02ff */
[C---:B------:R-:W-:Y:S02]  /*0c90*/  IMAD R26, R7.reuse, R28, RZ ;  /* 0x0000001c071a7224 */ /* 0x040fe400078e02ff */
[----:B---3--:R-:W-:Y:S02]  /*0ca0*/  IMAD R21, R28, R22, R21 ;  /* 0x000000161c157224 */ /* 0x008fe400078e0215 */
[C---:B------:R-:W-:Y:S02]  /*0cb0*/  IMAD R22, R7.reuse, R26, RZ ;  /* 0x0000001a07167224 */ /* 0x040fe400078e02ff */
[----:B----4-:R-:W-:Y:S02]  /*0cc0*/  IMAD R21, R26, R20, R21 ;  /* 0x000000141a157224 */ /* 0x010fe400078e0215 */
[----:B------:R-:W-:Y:S02]  /*0cd0*/  IMAD R20, R7, R22, RZ ;  /* 0x0000001607147224 */ /* 0x000fe400078e02ff */
[----:B------:R-:W-:-:S02]  /*0ce0*/  IMAD R18, R22, R18, R21 ;  /* 0x0000001216127224 */ /* 0x000fc400078e0215 */
[C---:B-1----:R-:W-:Y:S02]  /*0cf0*/  IMAD R2, R7.reuse, R20, RZ ;  /* 0x0000001407027224 */ /* 0x042fe400078e02ff */
[----:B------:R-:W-:Y:S02]  /*0d00*/  IMAD R18, R20, R17, R18 ;  /* 0x0000001114127224 */ /* 0x000fe400078e0212 */
[C---:B------:R-:W-:Y:S02]  /*0d10*/  IMAD R20, R7.reuse, R2, RZ ;  /* 0x0000000207147224 */ /* 0x040fe400078e02ff */
[----:B------:R-:W-:Y:S02]  /*0d20*/  IMAD R23, R2, R23, R18 ;  /* 0x0000001702177224 */ /* 0x000fe400078e0212 */
[----:B------:R-:W-:Y:S02]  /*0d30*/  IMAD R2, R7, R20, RZ ;  /* 0x0000001407027224 */ /* 0x000fe400078e02ff */
[----:B------:R-:W-:-:S02]  /*0d40*/  IMAD R23, R20, R16, R23 ;  /* 0x0000001014177224 */ /* 0x000fc400078e0217 */
[C---:B------:R-:W-:Y:S02]  /*0d50*/  IMAD R16, R7.reuse, R2, RZ ;  /* 0x0000000207107224 */ /* 0x040fe400078e02ff */
        /* <DEDUP_REMOVED lines=10> */
[----:B------:R-:W-:Y:S01]  /*0e00*/  IMAD R22, R22, R25, R24 ;  /* 0x0000001916167224 */ /* 0x000fe200078e0218 */
[----:B------:R-:W-:Y:S06]  /*0e10*/  @P0 BRA `(.L_x_0) ;  /* 0xfffffff000d80947 */ /* 0x000fec000383ffff */
[----:B------:R-:W-:Y:S01]  /*0e20*/  IADD3 R0, P0, PT, R0, 0x1, RZ ;  /* 0x0000000100007810 */ /* 0x000fe20007f1e0ff */
[----:B------:R1:W-:Y:S01]  /*0e30*/  STL [R10], R22 ;  /* 0x000000160a007387 */ /* 0x0003e20000100800 */
[----:B------:R-:W-:Y:S02]  /*0e40*/  IMAD R17, R8, R17, RZ ;  /* 0x0000001108117224 */ /* 0x000fe400078e02ff */
[----:B------:R-:W-:Y:S02]  /*0e50*/  IADD3.X R6, PT, PT, RZ, R6, RZ, P0, !PT ;  /* 0x00000006ff067210 */ /* 0x000fe400007fe4ff */
[----:B------:R-:W-:-:S04]  /*0e60*/  ISETP.NE.U32.AND P0, PT, R0, 0x800, PT ;  /* 0x000008000000780c */ /* 0x000fc80003f05070 */
[----:B------:R-:W-:-:S13]  /*0e70*/  ISETP.NE.AND.EX P0, PT, R6, RZ, PT, P0 ;  /* 0x000000ff0600720c */ /* 0x000fda0003f05300 */
[----:B-1----:R-:W-:Y:S05]  /*0e80*/  @P0 BRA `(.L_x_1) ;  /* 0xfffffff000ac0947 */ /* 0x002fea000383ffff */
[----:B------:R-:W-:Y:S02]  /*0e90*/  HFMA2 R3, -RZ, RZ, 0, 0 ;  /* 0x00000000ff037431 */ /* 0x000fe400000001ff */
[----:B------:R-:W-:-:S07]  /*0ea0*/  IMAD.MOV.U32 R6, RZ, RZ, RZ ;  /* 0x000000ffff067224 */ /* 0x000fce00078e00ff */
.L_x_2:
[C---:B-1----:R-:W-:Y:S02]  /*0eb0*/  SHF.L.U32 R0, R6.reuse, 0x2, RZ ;  /* 0x0000000206007819 */ /* 0x042fe400000006ff */
[C---:B------:R-:W-:Y:S02]  /*0ec0*/  LOP3.LUT R7, R6.reuse, 0x4, RZ, 0xc0, !PT ;  /* 0x0000000406077812 */ /* 0x040fe400078ec0ff */
[C-C-:B------:R-:W-:Y:S02]  /*0ed0*/  SHF.R.U64 R11, R6.reuse, 0x2, R3.reuse ;  /* 0x00000002060b7819 */ /* 0x140fe40000001203 */
[----:B------:R-:W-:Y:S02]  /*0ee0*/  LOP3.LUT R2, R7, 0x8, R0, 0xf8, !PT ;  /* 0x0000000807027812 */ /* 0x000fe400078ef800 */
[----:B------:R-:W-:Y:S02]  /*0ef0*/  SHF.R.U64 R8, R6, 0x4, R3 ;  /* 0x0000000406087819 */ /* 0x000fe40000001203 */
[----:B------:R-:W-:-:S02]  /*0f00*/  LOP3.LUT R11, R2, 0x2, R11, 0xf8, !PT ;  /* 0x00000002020b7812 */ /* 0x000fc400078ef80b */
[C-C-:B------:R-:W-:Y:S02]  /*0f10*/  SHF.R.U64 R7, R6.reuse, 0x6, R3.reuse ;  /* 0x0000000606077819 */ /* 0x140fe40000001203 */
[--C-:B------:R-:W-:Y:S02]  /*0f20*/  LOP3.LUT R11, R11, 0x1, R8.reuse, 0xf8, !PT ;  /* 0x000000010b0b7812 */ /* 0x100fe400078ef808 */
[----:B------:R-:W-:Y:S02]  /*0f30*/  SHF.R.U64 R9, R6, 0x8, R3 ;  /* 0x0000000806097819 */ /* 0x000fe40000001203 */
[C---:B0-----:R-:W-:Y:S02]  /*0f40*/  SHF.L.U32 R10, R11.reuse, 0x2, RZ ;  /* 0x000000020b0a7819 */ /* 0x041fe400000006ff */
[----:B------:R-:W-:Y:S02]  /*0f50*/  SHF.L.U64.HI R11, R11, 0x2, RZ ;  /* 0x000000020b0b7819 */ /* 0x000fe400000102ff */
[----:B------:R-:W-:-:S04]  /*0f60*/  LOP3.LUT R10, R10, 0x2, R8, 0xf8, !PT ;  /* 0x000000020a0a7812 */ /* 0x000fc800078ef808 */
[----:B------:R-:W-:-:S04]  /*0f70*/  LOP3.LUT R10, R10, 0x1, R7, 0xf8, !PT ;  /* 0x000000010a0a7812 */ /* 0x000fc800078ef807 */
[----:B------:R-:W-:-:S04]  /*0f80*/  SHF.L.U32 R8, R10, 0x2, RZ ;  /* 0x000000020a087819 */ /* 0x000fc800000006ff */
[----:B------:R-:W-:Y:S02]  /*0f90*/  LOP3.LUT R8, R8, 0x2, R7, 0xf8, !PT ;  /* 0x0000000208087812 */ /* 0x000fe400078ef807 */
[----:B------:R-:W-:Y:S02]  /*0fa0*/  SHF.R.U64 R7, R6, 0xa, R3 ;  /* 0x0000000a06077819 */ /* 0x000fe40000001203 */
[----:B------:R-:W-:-:S04]  /*0fb0*/  LOP3.LUT R8, R8, 0x1, R9, 0xf8, !PT ;  /* 0x0000000108087812 */ /* 0x000fc800078ef809 */
[----:B------:R-:W-:-:S04]  /*0fc0*/  SHF.L.U32 R2, R8, 0x2, RZ ;  /* 0x0000000208027819 */ /* 0x000fc800000006ff */
[----:B------:R-:W-:Y:S02]  /*0fd0*/  LOP3.LUT R2, R2, 0x2, R9, 0xf8, !PT ;  /* 0x0000000202027812 */ /* 0x000fe400078ef809 */
[----:B------:R-:W-:Y:S02]  /*0fe0*/  SHF.L.U64.HI R9, R10, 0x2, R11 ;  /* 0x000000020a097819 */ /* 0x000fe4000001020b */
[----:B------:R-:W-:Y:S02]  /*0ff0*/  LOP3.LUT R2, R2, 0x1, R7, 0xf8, !PT ;  /* 0x0000000102027812 */ /* 0x000fe400078ef807 */
[----:B------:R-:W-:Y:S02]  /*1000*/  SHF.L.U64.HI R8, R8, 0x2, R9 ;  /* 0x0000000208087819 */ /* 0x000fe40000010209 */
[----:B------:R-:W-:Y:S02]  /*1010*/  ISETP.GE.U32.AND P0, PT, R6, R2, PT ;  /* 0x000000020600720c */ /* 0x000fe40003f06070 */
[----:B------:R-:W-:-:S02]  /*1020*/  LEA R11, R2, R1, 0x2 ;  /* 0x00000001020b7211 */ /* 0x000fc400078e10ff */
[----:B------:R-:W-:Y:S02]  /*1030*/  ISETP.GE.U32.AND.EX P0, PT, R3, R8, PT, P0 ;  /* 0x000000080300720c */ /* 0x000fe40003f06100 */
[----:B------:R-:W-:-:S11]  /*1040*/  IADD3 R10, PT, PT, R1, R0, RZ ;  /* 0x00000000010a7210 */ /* 0x000fd60007ffe0ff */
[----:B------:R-:W2:Y:S04]  /*1050*/  @!P0 LDL R7, [R11] ;  /* 0x000000000b078983 */ /* 0x000ea80000100800 */
[----:B------:R-:W3:Y:S01]  /*1060*/  @!P0 LDL R0, [R10] ;  /* 0x000000000a008983 */ /* 0x000ee20000100800 */
[----:B------:R-:W-:Y:S02]  /*1070*/  IADD3 R9, P2, PT, R6, 0x1, RZ ;  /* 0x0000000106097810 */ /* 0x000fe40007f5e0ff */
[----:B------:R-:W-:-:S04]  /*1080*/  IADD3 R2, P3, PT, R2, 0x400, RZ ;  /* 0x0000040002027810 */ /* 0x000fc80007f7e0ff */
[----:B------:R-:W-:Y:S01]  /*1090*/  ISETP.GE.U32.AND P1, PT, R9, R2, PT ;  /* 0x000000020900720c */ /* 0x000fe20003f26070 */
[----:B------:R-:W-:Y:S01]  /*10a0*/  IMAD.X R2, RZ, RZ, R8, P3 ;  /* 0x000000ffff027224 */ /* 0x000fe200018e0608 */
[----:B------:R-:W-:-:S04]  /*10b0*/  IADD3.X R9, PT, PT, RZ, R3, RZ, P2, !PT ;  /* 0x00000003ff097210 */ /* 0x000fc800017fe4ff */
[----:B------:R-:W-:Y:S01]  /*10c0*/  ISETP.GE.U32.AND.EX P1, PT, R9, R2, PT, P1 ;  /* 0x000000020900720c */ /* 0x000fe20003f26110 */
[----:B--2---:R1:W-:Y:S04]  /*10d0*/  @!P0 STL [R10], R7 ;  /* 0x000000070a008387 */ /* 0x0043e80000100800 */
[----:B---3--:R1:W-:Y:S08]  /*10e0*/  @!P0 STL [R11], R0 ;  /* 0x000000000b008387 */ /* 0x0083f00000100800 */
[----:B------:R-:W2:Y:S04]  /*10f0*/  @!P1 LDL R8, [R11+0x1000] ;  /* 0x001000000b089983 */ /* 0x000ea80000100800 */
[----:B------:R-:W3:Y:S01]  /*1100*/  @!P1 LDL R2, [R10+0x4] ;  /* 0x000004000a029983 */ /* 0x000ee20000100800 */
[----:B------:R-:W-:-:S04]  /*1110*/  IADD3 R6, P0, PT, R6, 0x2, RZ ;  /* 0x0000000206067810 */ /* 0x000fc80007f1e0ff */
[----:B------:R-:W-:Y:S02]  /*1120*/  IADD3.X R3, PT, PT, RZ, R3, RZ, P0, !PT ;  /* 0x00000003ff037210 */ /* 0x000fe400007fe4ff */
[----:B------:R-:W-:-:S04]  /*1130*/  ISETP.NE.U32.AND P0, PT, R6, 0x800, PT ;  /* 0x000008000600780c */ /* 0x000fc80003f05070 */
[----:B------:R-:W-:Y:S01]  /*1140*/  ISETP.NE.AND.EX P0, PT, R3, RZ, PT, P0 ;  /* 0x000000ff0300720c */ /* 0x000fe20003f05300 */
[----:B--2---:R1:W-:Y:S04]  /*1150*/  @!P1 STL [R10+0x4], R8 ;  /* 0x000004080a009387 */ /* 0x0043e80000100800 */
[----:B---3--:R1:W-:Y:S08]  /*1160*/  @!P1 STL [R11+0x1000], R2 ;  /* 0x001000020b009387 */ /* 0x0083f00000100800 */
[----:B------:R-:W-:Y:S05]  /*1170*/  @P0 BRA `(.L_x_2) ;  /* 0xfffffffc004c0947 */ /* 0x000fea000383ffff */
[----:B------:R-:W-:Y:S01]  /*1180*/  UMOV UR19, 0x1 ;  /* 0x0000000100137882 */ /* 0x000fe20000000000 */
[----:B------:R-:W-:Y:S01]  /*1190*/  UMOV UR6, URZ ;  /* 0x000000ff00067c82 */ /* 0x000fe20008000000 */
[----:B------:R-:W-:Y:S01]  /*11a0*/  UMOV UR9, 0x1 ;  /* 0x0000000100097882 */ /* 0x000fe20000000000 */
[----:B------:R-:W-:-:S05]  /*11b0*/  UMOV UR5, URZ ;  /* 0x000000ff00057c82 */ /* 0x000fca0008000000 */
.L_x_9:
[----:B------:R-:W-:Y:S01]  /*11c0*/  USHF.L.U32 UR11, UR9, 0x1, URZ ;  /* 0x00000001090b7899 */ /* 0x000fe200080006ff */
[----:B------:R-:W-:Y:S01]  /*11d0*/  HFMA2 R3, -RZ, RZ, 0, 0 ;  /* 0x00000000ff037431 */ /* 0x000fe200000001ff */
[----:B------:R-:W-:Y:S01]  /*11e0*/  USHF.L.U64.HI UR10, UR9, 0x1, UR5 ;  /* 0x00000001090a7899 */ /* 0x000fe20008010205 */
[----:B-1----:R-:W-:Y:S01]  /*11f0*/  MOV R8, RZ ;  /* 0x000000ff00087202 */ /* 0x002fe20000000f00 */
[----:B------:R-:W-:Y:S01]  /*1200*/  UIADD3 UR4, UP0, UPT, UR11, -0x1, URZ ;  /* 0xffffffff0b047890 */ /* 0x000fe2000ff1e0ff */
[----:B0-----:R-:W0:Y:S03]  /*1210*/  LDCU UR12, c[0x3][URZ] ;  /* 0x00c00000ff0c77ac */ /* 0x001e260008000800 */
[----:B------:R-:W-:Y:S02]  /*1220*/  UIADD3.X UR7, UPT, UPT, UR10, -0x1, URZ, UP0, !UPT ;  /* 0xffffffff0a077890 */ /* 0x000fe400087fe4ff */
[----:B------:R-:W-:-:S02]  /*1230*/  ULOP3.LUT UR4, UR11, UR4, URZ, 0xc, !UPT ;  /* 0x000000040b047292 */ /* 0x000fc4000f8e0cff */
[----:B------:R-:W-:Y:S02]  /*1240*/  ULOP3.LUT UR7, UR10, UR7, URZ, 0xc, !UPT ;  /* 0x000000070a077292 */ /* 0x000fe4000f8e0cff */
[----:B------:R-:W-:Y:S02]  /*1250*/  ULOP3.LUT UR20, UR9, 0x7, URZ, 0xc0, !UPT ;  /* 0x0000000709147892 */ /* 0x000fe4000f8ec0ff */
[----:B------:R-:W-:Y:S02]  /*1260*/  UPOPC UR4, UR4 ;  /* 0x00000004000472bf */ /* 0x000fe40008000000 */
[----:B------:R-:W-:Y:S02]  /*1270*/  UPOPC UR7, UR7 ;  /* 0x00000007000772bf */ /* 0x000fe40008000000 */
[----:B------:R-:W-:Y:S02]  /*1280*/  UIADD3 UR17, UP1, UPT, UR9, -0x1, URZ ;  /* 0xffffffff09117890 */ /* 0x000fe4000ff3e0ff */
[----:B------:R-:W-:-:S02]  /*1290*/  UIADD3 UR16, UP2, UPT, UR20, -0x1, URZ ;  /* 0xffffffff14107890 */ /* 0x000fc4000ff5e0ff */
[----:B------:R-:W-:Y:S02]  /*12a0*/  UIADD3 UR19, UP3, UPT, UR19, 0x1, URZ ;  /* 0x0000000113137890 */ /* 0x000fe4000ff7e0ff */
[----:B------:R-:W-:Y:S01]  /*12b0*/  UIADD3 UR4, UPT, UPT, UR4, UR7, URZ ;  /* 0x0000000704047290 */ /* 0x000fe2000fffe0ff */
[----:B------:R-:W-:Y:S01]  /*12c0*/  UMOV UR8, 0x800 ;  /* 0x0000080000087882 */ /* 0x000fe20000000000 */
[----:B------:R-:W-:Y:S02]  /*12d0*/  UIADD3.X UR18, UPT, UPT, UR5, -0x1, URZ, UP1, !UPT ;  /* 0xffffffff05127890 */ /* 0x000fe40008ffe4ff */
[----:B------:R-:W-:Y:S02]  /*12e0*/  UIADD3.X UR7, UPT, UPT, URZ, -0x1, URZ, UP2, !UPT ;  /* 0xffffffffff077890 */ /* 0x000fe400097fe4ff */
[----:B------:R-:W-:Y:S02]  /*12f0*/  UIADD3.X UR6, UPT, UPT, URZ, UR6, URZ, UP3, !UPT ;  /* 0x00000006ff067290 */ /* 0x000fe40009ffe4ff */
[----:B------:R-:W-:-:S02]  /*1300*/  UISETP.NE.U32.AND UP0, UPT, UR19, 0xc, UPT ;  /* 0x0000000c1300788c */ /* 0x000fc4000bf05070 */
[----:B------:R-:W-:Y:S02]  /*1310*/  UISETP.GE.U32.AND UP1, UPT, UR17, 0x7, UPT ;  /* 0x000000071100788c */ /* 0x000fe4000bf26070 */
[----:B------:R-:W-:Y:S02]  /*1320*/  USHF.R.U64 UR4, UR8, UR4, URZ ;  /* 0x0000000408047299 */ /* 0x000fe400080012ff */
[----:B------:R-:W-:Y:S02]  /*1330*/  UISETP.GE.U32.AND UP2, UPT, UR16, 0x3, UPT ;  /* 0x000000031000788c */ /* 0x000fe4000bf46070 */
[----:B------:R-:W-:Y:S02]  /*1340*/  ULOP3.LUT UR21, UR9, 0x3, URZ, 0xc0, !UPT ;  /* 0x0000000309157892 */ /* 0x000fe4000f8ec0ff */
[----:B------:R-:W-:Y:S02]  /*1350*/  ULOP3.LUT UR13, UR9, 0xfffffff8, URZ, 0xc0, !UPT ;  /* 0xfffffff8090d7892 */ /* 0x000fe4000f8ec0ff */
[----:B------:R-:W-:-:S02]  /*1360*/  UISETP.NE.AND.EX UP0, UPT, UR6, URZ, UPT, UP0 ;  /* 0x000000ff0600728c */ /* 0x000fc4000bf05300 */
[----:B------:R-:W-:Y:S02]  /*1370*/  UISETP.GE.U32.AND.EX UP1, UPT, UR18, URZ, UPT, UP1 ;  /* 0x000000ff1200728c */ /* 0x000fe4000bf26110 */
[----:B0-----:R-:W-:Y:S02]  /*1380*/  ULOP3.LUT UR12, UR4, 0x800, UR12, 0x96, !UPT ;  /* 0x00000800040c7892 */ /* 0x001fe4000f8e960c */
[----:B--23--:R-:W-:-:S11]  /*1390*/  UISETP.GE.U32.AND.EX UP2, UPT, UR7, URZ, UPT, UP2 ;  /* 0x000000ff0700728c */ /* 0x00cfd6000bf46120 */
.L_x_8:
[----:B0-----:R-:W0:Y:S01]  /*13a0*/  LDCU UR7, c[0x3][0x4] ;  /* 0x00c00080ff0777ac */ /* 0x001e220008000800 */
[----:B------:R-:W-:Y:S01]  /*13b0*/  UMOV UR4, URZ ;  /* 0x000000ff00047c82 */ /* 0x000fe20008000000 */
[----:B-123--:R-:W-:Y:S05]  /*13c0*/  BRA.U !UP1, `(.L_x_3) ;  /* 0x0000000509387547 */ /* 0x00efea000b800000 */
[----:B------:R-:W-:Y:S01]  /*13d0*/  IADD3 R7, PT, PT, R3, UR9, RZ ;  /* 0x0000000903077c10 */ /* 0x000fe2000fffe0ff */
[----:B------:R-:W-:Y:S01]  /*13e0*/  UMOV UR4, UR13 ;  /* 0x0000000d00047c82 */ /* 0x000fe20008000000 */
[----:B------:R-:W-:Y:S01]  /*13f0*/  IADD3 R0, PT, PT, R1, 0x10, RZ ;  /* 0x0000001001007810 */ /* 0x000fe20007ffe0ff */
[----:B------:R-:W-:-:S03]  /*1400*/  UMOV UR8, UR5 ;  /* 0x0000000500087c82 */ /* 0x000fc60008000000 */
[-C--:B------:R-:W-:Y:S02]  /*1410*/  LEA R2, R7, R0.reuse, 0x2 ;  /* 0x0000000007027211 */ /* 0x080fe400078e10ff */
[----:B------:R-:W-:-:S07]  /*1420*/  LEA R0, R3, R0, 0x2 ;  /* 0x0000000003007211 */ /* 0x000fce00078e10ff */
.L_x_4:
[----:B------:R-:W2:Y:S04]  /*1430*/  LDL R6, [R2+-0x10] ;  /* 0xfffff00002067983 */ /* 0x000ea80000100800 */
[----:B------:R-:W0:Y:S01]  /*1440*/  LDL R7, [R0+-0x10] ;  /* 0xfffff00000077983 */ /* 0x000e220000100800 */
[----:B--2---:R-:W-:-:S05]  /*1450*/  IADD3 R10, PT, PT, -R6, RZ, RZ ;  /* 0x000000ff060a7210 */ /* 0x004fca0007ffe1ff */
[--C-:B0-----:R-:W-:Y:S02]  /*1460*/  IMAD R9, R10, UR7, R7.reuse ;  /* 0x000000070a097c24 */ /* 0x101fe4000f8e0207 */
[----:B------:R-:W-:-:S03]  /*1470*/  IMAD R7, R6, UR7, R7 ;  /* 0x0000000706077c24 */ /* 0x000fc6000f8e0207 */
[----:B------:R0:W-:Y:S04]  /*1480*/  STL [R2+-0x10], R9 ;  /* 0xfffff00902007387 */ /* 0x0001e80000100800 */
[----:B------:R1:W-:Y:S04]  /*1490*/  STL [R0+-0x10], R7 ;  /* 0xfffff00700007387 */ /* 0x0003e80000100800 */
[----:B------:R-:W2:Y:S04]  /*14a0*/  LDL R6, [R2+-0xc] ;  /* 0xfffff40002067983 */ /* 0x000ea80000100800 */
[----:B------:R-:W3:Y:S01]  /*14b0*/  LDL R13, [R0+-0xc] ;  /* 0xfffff400000d7983 */ /* 0x000ee20000100800 */
[----:B------:R-:W-:Y:S01]  /*14c0*/  UIMAD UR7, UR12, UR7, URZ ;  /* 0x000000070c0772a4 */ /* 0x000fe2000f8e02ff */
[----:B--2---:R-:W-:-:S05]  /*14d0*/  IMAD.MOV R11, RZ, RZ, -R6 ;  /* 0x000000ffff0b7224 */ /* 0x004fca00078e0a06 */
[--C-:B---3--:R-:W-:Y:S02]  /*14e0*/  IMAD R11, R11, UR7, R13.reuse ;  /* 0x000000070b0b7c24 */ /* 0x108fe4000f8e020d */
[----:B------:R-:W-:-:S03]  /*14f0*/  IMAD R13, R6, UR7, R13 ;  /* 0x00000007060d7c24 */ /* 0x000fc6000f8e020d */
[----:B------:R2:W-:Y:S04]  /*1500*/  STL [R2+-0xc], R11 ;  /* 0xfffff40b02007387 */ /* 0x0005e80000100800 */
[----:B------:R3:W-:Y:S04]  /*1510*/  STL [R0+-0xc], R13 ;  /* 0xfffff40d00007387 */ /* 0x0007e80000100800 */
[----:B------:R-:W4:Y:S04]  /*1520*/  LDL R6, [R2+-0x8] ;  /* 0xfffff80002067983 */ /* 0x000f280000100800 */
[----:B0-----:R-:W1:Y:S01]  /*1530*/  LDL R9, [R0+-0x8] ;  /* 0xfffff80000097983 */ /* 0x001e620000100800 */
[----:B------:R-:W-:Y:S01]  /*1540*/  UIMAD UR7, UR12, UR7, URZ ;  /* 0x000000070c0772a4 */ /* 0x000fe2000f8e02ff */
[----:B----4-:R-:W-:-:S05]  /*1550*/  IADD3 R10, PT, PT, -R6, RZ, RZ ;  /* 0x000000ff060a7210 */ /* 0x010fca0007ffe1ff */
[--C-:B-1----:R-:W-:Y:S02]  /*1560*/  IMAD R7, R10, UR7, R9.reuse ;  /* 0x000000070a077c24 */ /* 0x102fe4000f8e0209 */
[----:B------:R-:W-:-:S03]  /*1570*/  IMAD R9, R6, UR7, R9 ;  /* 0x0000000706097c24 */ /* 0x000fc6000f8e0209 */
[----:B------:R0:W-:Y:S04]  /*1580*/  STL [R2+-0x8], R7 ;  /* 0xfffff80702007387 */ /* 0x0001e80000100800 */
[----:B------:R1:W-:Y:S04]  /*1590*/  STL [R0+-0x8], R9 ;  /* 0xfffff80900007387 */ /* 0x0003e80000100800 */
[----:B------:R-:W2:Y:S04]  /*15a0*/  LDL R6, [R2+-0x4] ;  /* 0xfffffc0002067983 */ /* 0x000ea80000100800 */
[----:B------:R-:W3:Y:S01]  /*15b0*/  LDL R10, [R0+-0x4] ;  /* 0xfffffc00000a7983 */ /* 0x000ee20000100800 */
[----:B------:R-:W-:Y:S01]  /*15c0*/  UIMAD UR7, UR12, UR7, URZ ;  /* 0x000000070c0772a4 */ /* 0x000fe2000f8e02ff */
[----:B--2---:R-:W-:-:S05]  /*15d0*/  IADD3 R11, PT, PT, -R6, RZ, RZ ;  /* 0x000000ff060b7210 */ /* 0x004fca0007ffe1ff */
[--C-:B---3--:R-:W-:Y:S02]  /*15e0*/  IMAD R13, R6, UR7, R10.reuse ;  /* 0x00000007060d7c24 */ /* 0x108fe4000f8e020a */
[----:B------:R-:W-:-:S05]  /*15f0*/  IMAD R11, R11, UR7, R10 ;  /* 0x000000070b0b7c24 */ /* 0x000fca000f8e020a */
[----:B------:R2:W-:Y:S04]  /*1600*/  STL [R2+-0x4], R11 ;  /* 0xfffffc0b02007387 */ /* 0x0005e80000100800 */
[----:B------:R3:W-:Y:S04]  /*1610*/  STL [R0+-0x4], R13 ;  /* 0xfffffc0d00007387 */ /* 0x0007e80000100800 */
[----:B------:R-:W4:Y:S04]  /*1620*/  LDL R6, [R2] ;  /* 0x0000000002067983 */ /* 0x000f280000100800 */
[----:B0-----:R-:W1:Y:S01]  /*1630*/  LDL R7, [R0] ;  /* 0x0000000000077983 */ /* 0x001e620000100800 */
[----:B------:R-:W-:Y:S01]  /*1640*/  UIMAD UR7, UR12, UR7, URZ ;  /* 0x000000070c0772a4 */ /* 0x000fe2000f8e02ff */
[----:B----4-:R-:W-:-:S05]  /*1650*/  IADD3 R10, PT, PT, -R6, RZ, RZ ;  /* 0x000000ff060a7210 */ /* 0x010fca0007ffe1ff */
[--C-:B-1----:R-:W-:Y:S02]  /*1660*/  IMAD R9, R10, UR7, R7.reuse ;  /* 0x000000070a097c24 */ /* 0x102fe4000f8e0207 */
[----:B------:R-:W-:-:S03]  /*1670*/  IMAD R7, R6, UR7, R7 ;  /* 0x0000000706077c24 */ /* 0x000fc6000f8e0207 */
[----:B------:R0:W-:Y:S04]  /*1680*/  STL [R2], R9 ;  /* 0x0000000902007387 */ /* 0x0001e80000100800 */
[----:B------:R1:W-:Y:S04]  /*1690*/  STL [R0], R7 ;  /* 0x0000000700007387 */ /* 0x0003e80000100800 */
[----:B------:R-:W2:Y:S04]  /*16a0*/  LDL R6, [R2+0x4] ;  /* 0x0000040002067983 */ /* 0x000ea80000100800 */
[----:B------:R-:W3:Y:S01]  /*16b0*/  LDL R10, [R0+0x4] ;  /* 0x00000400000a7983 */ /* 0x000ee20000100800 */
[----:B------:R-:W-:Y:S01]  /*16c0*/  UIMAD UR7, UR12, UR7, URZ ;  /* 0x000000070c0772a4 */ /* 0x000fe2000f8e02ff */
[----:B--2---:R-:W-:-:S05]  /*16d0*/  IADD3 R11, PT, PT, -R6, RZ, RZ ;  /* 0x000000ff060b7210 */ /* 0x004fca0007ffe1ff */
[--C-:B---3--:R-:W-:Y:S02]  /*16e0*/  IMAD R13, R6, UR7, R10.reuse ;  /* 0x00000007060d7c24 */ /* 0x108fe4000f8e020a */
[----:B------:R-:W-:-:S05]  /*16f0*/  IMAD R11, R11, UR7, R10 ;  /* 0x000000070b0b7c24 */ /* 0x000fca000f8e020a */
[----:B------:R2:W-:Y:S04]  /*1700*/  STL [R2+0x4], R11 ;  /* 0x0000040b02007387 */ /* 0x0005e80000100800 */
[----:B------:R3:W-:Y:S04]  /*1710*/  STL [R0+0x4], R13 ;  /* 0x0000040d00007387 */ /* 0x0007e80000100800 */
[----:B------:R-:W4:Y:S04]  /*1720*/  LDL R6, [R2+0x8] ;  /* 0x0000080002067983 */ /* 0x000f280000100800 */
[----:B0-----:R-:W1:Y:S01]  /*1730*/  LDL R9, [R0+0x8] ;  /* 0x0000080000097983 */ /* 0x001e620000100800 */
[----:B------:R-:W-:Y:S01]  /*1740*/  UIMAD UR7, UR12, UR7, URZ ;  /* 0x000000070c0772a4 */ /* 0x000fe2000f8e02ff */
[----:B----4-:R-:W-:-:S05]  /*1750*/  IADD3 R10, PT, PT, -R6, RZ, RZ ;  /* 0x000000ff060a7210 */ /* 0x010fca0007ffe1ff */
[--C-:B-1----:R-:W-:Y:S02]  /*1760*/  IMAD R7, R10, UR7, R9.reuse ;  /* 0x000000070a077c24 */ /* 0x102fe4000f8e0209 */
[----:B------:R-:W-:-:S03]  /*1770*/  IMAD R9, R6, UR7, R9 ;  /* 0x0000000706097c24 */ /* 0x000fc6000f8e0209 */
[----:B------:R-:W-:Y:S04]  /*1780*/  STL [R2+0x8], R7 ;  /* 0x0000080702007387 */ /* 0x000fe80000100800 */
[----:B------:R-:W-:Y:S04]  /*1790*/  STL [R0+0x8], R9 ;  /* 0x0000080900007387 */ /* 0x000fe80000100800 */
[----:B------:R-:W2:Y:S04]  /*17a0*/  LDL R6, [R2+0xc] ;  /* 0x00000c0002067983 */ /* 0x000ea80000100800 */
[----:B------:R-:W3:Y:S01]  /*17b0*/  LDL R10, [R0+0xc] ;  /* 0x00000c00000a7983 */ /* 0x000ee20000100800 */
[----:B------:R-:W-:-:S02]  /*17c0*/  UIADD3 UR4, UP3, UPT, UR4, -0x8, URZ ;  /* 0xfffffff804047890 */ /* 0x000fc4000ff7e0ff */
[----:B------:R-:W-:Y:S02]  /*17d0*/  UIMAD UR7, UR12, UR7, URZ ;  /* 0x000000070c0772a4 */ /* 0x000fe4000f8e02ff */
[----:B------:R-:W-:Y:S02]  /*17e0*/  UIADD3.X UR8, UPT, UPT, UR8, -0x1, URZ, UP3, !UPT ;  /* 0xffffffff08087890 */ /* 0x000fe40009ffe4ff */
[----:B------:R-:W-:-:S04]  /*17f0*/  UISETP.NE.U32.AND UP3, UPT, UR4, URZ, UPT ;  /* 0x000000ff0400728c */ /* 0x000fc8000bf65070 */
[----:B------:R-:W-:Y:S01]  /*1800*/  UISETP.NE.AND.EX UP3, UPT, UR8, URZ, UPT, UP3 ;  /* 0x000000ff0800728c */ /* 0x000fe2000bf65330 */
[C---:B--2---:R-:W-:Y:S01]  /*1810*/  IADD3 R11, PT, PT, -R6.reuse, RZ, RZ ;  /* 0x000000ff060b7210 */ /* 0x044fe20007ffe1ff */
[----:B---3--:R-:W-:-:S04]  /*1820*/  IMAD R13, R6, UR7, R10 ;  /* 0x00000007060d7c24 */ /* 0x008fc8000f8e020a */
[----:B------:R-:W-:Y:S01]  /*1830*/  IMAD R11, R11, UR7, R10 ;  /* 0x000000070b0b7c24 */ /* 0x000fe2000f8e020a */
[----:B------:R-:W-:-:S04]  /*1840*/  UIMAD UR7, UR12, UR7, URZ ;  /* 0x000000070c0772a4 */ /* 0x000fc8000f8e02ff */
[----:B------:R0:W-:Y:S04]  /*1850*/  STL [R2+0xc], R11 ;  /* 0x00000c0b02007387 */ /* 0x0001e80000100800 */
[----:B------:R1:W-:Y:S01]  /*1860*/  STL [R0+0xc], R13 ;  /* 0x00000c0d00007387 */ /* 0x0003e20000100800 */
[----:B0-----:R-:W-:Y:S02]  /*1870*/  IADD3 R2, PT, PT, R2, 0x20, RZ ;  /* 0x0000002002027810 */ /* 0x001fe40007ffe0ff */
[----:B-1----:R-:W-:Y:S01]  /*1880*/  IADD3 R0, PT, PT, R0, 0x20, RZ ;  /* 0x0000002000007810 */ /* 0x002fe20007ffe0ff */
[----:B------:R-:W-:Y:S06]  /*1890*/  BRA.U UP3, `(.L_x_4) ;  /* 0xfffffff903e47547 */ /* 0x000fec000b83ffff */
[----:B------:R-:W-:-:S05]  /*18a0*/  UMOV UR4, UR13 ;  /* 0x0000000d00047c82 */ /* 0x000fca0008000000 */
.L_x_3:
[----:B------:R-:W-:-:S04]  /*18b0*/  UISETP.NE.U32.AND UP3, UPT, UR20, URZ, UPT ;  /* 0x000000ff1400728c */ /* 0x000fc8000bf65070 */
[----:B------:R-:W-:-:S09]  /*18c0*/  UISETP.NE.AND.EX UP3, UPT, URZ, URZ, UPT, UP3 ;  /* 0x000000ffff00728c */ /* 0x000fd2000bf65330 */
[----:B------:R-:W-:Y:S05]  /*18d0*/  BRA.U !UP3, `(.L_x_5) ;  /* 0x000000050b407547 */ /* 0x000fea000b800000 */
[----:B------:R-:W-:-:S04]  /*18e0*/  UISETP.NE.U32.AND UP3, UPT, UR21, URZ, UPT ;  /* 0x000000ff1500728c */ /* 0x000fc8000bf65070 */
[----:B------:R-:W-:Y:S01]  /*18f0*/  UISETP.NE.AND.EX UP3, UPT, URZ, URZ, UPT, UP3 ;  /* 0x000000ffff00728c */ /* 0x000fe2000bf65330 */
[----:B------:R-:W-:Y:S10]  /*1900*/  BRA.U !UP2, `(.L_x_6) ;  /* 0x000000010a947547 */ /* 0x000ff4000b800000 */
[----:B------:R-:W-:-:S05]  /*1910*/  VIADD R2, R3, UR4 ;  /* 0x0000000403027c36 */ /* 0x000fca0008000000 */
[C---:B------:R-:W-:Y:S02]  /*1920*/  IADD3 R0, PT, PT, R2.reuse, UR9, RZ ;  /* 0x0000000902007c10 */ /* 0x040fe4000fffe0ff */
[-C--:B------:R-:W-:Y:S02]  /*1930*/  LEA R11, R2, R1.reuse, 0x2 ;  /* 0x00000001020b7211 */ /* 0x080fe400078e10ff */
[----:B------:R-:W-:-:S03]  /*1940*/  LEA R13, R0, R1, 0x2 ;  /* 0x00000001000d7211 */ /* 0x000fc600078e10ff */
[----:B------:R-:W0:Y:S04]  /*1950*/  LDL R7, [R11] ;  /* 0x000000000b077983 */ /* 0x000e280000100800 */
[----:B------:R-:W2:Y:S02]  /*1960*/  LDL R0, [R13] ;  /* 0x000000000d007983 */ /* 0x000ea40000100800 */
[C---:B--2---:R-:W-:Y:S01]  /*1970*/  IADD3 R2, PT, PT, -R0.reuse, RZ, RZ ;  /* 0x000000ff00027210 */ /* 0x044fe20007ffe1ff */
[----:B0-----:R-:W-:-:S04]  /*1980*/  IMAD R0, R0, UR7, R7 ;  /* 0x0000000700007c24 */ /* 0x001fc8000f8e0207 */
[----:B------:R-:W-:-:S05]  /*1990*/  IMAD R2, R2, UR7, R7 ;  /* 0x0000000702027c24 */ /* 0x000fca000f8e0207 */
        /* <DEDUP_REMOVED lines=16> */
[----:B------:R1:W-:Y:S04]  /*1aa0*/  STL [R13+0x8], R0 ;  /* 0x000008000d007387 */ /* 0x0003e80000100800 */
[----:B------:R1:W-:Y:S04]  /*1ab0*/  STL [R11+0x8], R2 ;  /* 0x000008020b007387 */ /* 0x0003e80000100800 */
[----:B------:R-:W3:Y:S04]  /*1ac0*/  LDL R9, [R13+0xc] ;  /* 0x00000c000d097983 */ /* 0x000ee80000100800 */
[----:B--2---:R-:W2:Y:S01]  /*1ad0*/  LDL R7, [R11+0xc] ;  /* 0x00000c000b077983 */ /* 0x004ea20000100800 */
[----:B------:R-:W-:-:S02]  /*1ae0*/  UIMAD UR7, UR12, UR7, URZ ;  /* 0x000000070c0772a4 */ /* 0x000fc4000f8e02ff */
[----:B------:R-:W-:Y:S01]  /*1af0*/  UIADD3 UR4, UPT, UPT, UR4, 0x4, URZ ;  /* 0x0000000404047890 */ /* 0x000fe2000fffe0ff */
[----:B---3--:R-:W-:-:S03]  /*1b00*/  IADD3 R6, PT, PT, -R9, RZ, RZ ;  /* 0x000000ff09067210 */ /* 0x008fc60007ffe1ff */
[--C-:B--2---:R-:W-:Y:S02]  /*1b10*/  IMAD R9, R9, UR7, R7.reuse ;  /* 0x0000000709097c24 */ /* 0x104fe4000f8e0207 */
[----:B------:R-:W-:-:S05]  /*1b20*/  IMAD R6, R6, UR7, R7 ;  /* 0x0000000706067c24 */ /* 0x000fca000f8e0207 */
[----:B------:R1:W-:Y:S04]  /*1b30*/  STL [R13+0xc], R6 ;  /* 0x00000c060d007387 */ /* 0x0003e80000100800 */
[----:B------:R1:W-:Y:S01]  /*1b40*/  STL [R11+0xc], R9 ;  /* 0x00000c090b007387 */ /* 0x0003e20000100800 */
[----:B------:R-:W-:-:S12]  /*1b50*/  UIMAD UR7, UR12, UR7, URZ ;  /* 0x000000070c0772a4 */ /* 0x000fd8000f8e02ff */
.L_x_6:
[----:B------:R-:W-:Y:S05]  /*1b60*/  BRA.U !UP3, `(.L_x_5) ;  /* 0x000000010b9c7547 */ /* 0x000fea000b800000 */
[----:B------:R-:W-:Y:S02]  /*1b70*/  UISETP.NE.U32.AND UP4, UPT, UR21, 0x1, UPT ;  /* 0x000000011500788c */ /* 0x000fe4000bf85070 */
[----:B------:R-:W-:Y:S02]  /*1b80*/  ULOP3.LUT UR8, UR9, 0x1, URZ, 0xc0, !UPT ;  /* 0x0000000109087892 */ /* 0x000fe4000f8ec0ff */
[----:B------:R-:W-:Y:S02]  /*1b90*/  UISETP.NE.AND.EX UP4, UPT, URZ, URZ, UPT, UP4 ;  /* 0x000000ffff00728c */ /* 0x000fe4000bf85340 */
[----:B------:R-:W-:-:S04]  /*1ba0*/  UISETP.NE.U32.AND UP3, UPT, UR8, 0x1, UPT ;  /* 0x000000010800788c */ /* 0x000fc8000bf65070 */
[----:B------:R-:W-:-:S03]  /*1bb0*/  UISETP.NE.U32.AND.EX UP3, UPT, URZ, URZ, UPT, UP3 ;  /* 0x000000ffff00728c */ /* 0x000fc6000bf65130 */
[----:B------:R-:W-:Y:S08]  /*1bc0*/  BRA.U !UP4, `(.L_x_7) ;  /* 0x000000010c547547 */ /* 0x000ff0000b800000 */
[----:B-1----:R-:W-:-:S04]  /*1bd0*/  IADD3 R0, PT, PT, R3, UR4, RZ ;  /* 0x0000000403007c10 */ /* 0x002fc8000fffe0ff */
[C---:B------:R-:W-:Y:S02]  /*1be0*/  IADD3 R2, PT, PT, R0.reuse, UR9, RZ ;  /* 0x0000000900027c10 */ /* 0x040fe4000fffe0ff */
[----:B------:R-:W-:-:S03]  /*1bf0*/  LEA R11, R0, R1, 0x2 ;  /* 0x00000001000b7211 */ /* 0x000fc600078e10ff */
[----:B------:R-:W-:Y:S02]  /*1c00*/  IMAD.U32 R10, R2, 0x4, R1 ;  /* 0x00000004020a7824 */ /* 0x000fe400078e0001 */
[----:B------:R-:W0:Y:S04]  /*1c10*/  LDL R7, [R11] ;  /* 0x000000000b077983 */ /* 0x000e280000100800 */
[----:B------:R-:W2:Y:S02]  /*1c20*/  LDL R0, [R10] ;  /* 0x000000000a007983 */ /* 0x000ea40000100800 */
[C---:B--2---:R-:W-:Y:S01]  /*1c30*/  IADD3 R2, PT, PT, -R0.reuse, RZ, RZ ;  /* 0x000000ff00027210 */ /* 0x044fe20007ffe1ff */
[----:B0-----:R-:W-:-:S04]  /*1c40*/  IMAD R0, R0, UR7, R7 ;  /* 0x0000000700007c24 */ /* 0x001fc8000f8e0207 */
[----:B------:R-:W-:-:S05]  /*1c50*/  IMAD R2, R2, UR7, R7 ;  /* 0x0000000702027c24 */ /* 0x000fca000f8e0207 */
[----:B------:R2:W-:Y:S04]  /*1c60*/  STL [R10], R2 ;  /* 0x000000020a007387 */ /* 0x0005e80000100800 */
[----:B------:R2:W-:Y:S04]  /*1c70*/  STL [R11], R0 ;  /* 0x000000000b007387 */ /* 0x0005e80000100800 */
[----:B------:R-:W3:Y:S04]  /*1c80*/  LDL R6, [R10+0x4] ;  /* 0x000004000a067983 */ /* 0x000ee80000100800 */
[----:B------:R-:W4:Y:S01]  /*1c90*/  LDL R9, [R11+0x4] ;  /* 0x000004000b097983 */ /* 0x000f220000100800 */
[----:B------:R-:W-:-:S02]  /*1ca0*/  UIMAD UR7, UR12, UR7, URZ ;  /* 0x000000070c0772a4 */ /* 0x000fc4000f8e02ff */
[----:B------:R-:W-:Y:S01]  /*1cb0*/  UIADD3 UR4, UPT, UPT, UR4, 0x2, URZ ;  /* 0x0000000204047890 */ /* 0x000fe2000fffe0ff */
[----:B---3--:R-:W-:-:S03]  /*1cc0*/  IADD3 R7, PT, PT, -R6, RZ, RZ ;  /* 0x000000ff06077210 */ /* 0x008fc60007ffe1ff */
[--C-:B----4-:R-:W-:Y:S02]  /*1cd0*/  IMAD R6, R6, UR7, R9.reuse ;  /* 0x0000000706067c24 */ /* 0x110fe4000f8e0209 */
[----:B------:R-:W-:-:S05]  /*1ce0*/  IMAD R7, R7, UR7, R9 ;  /* 0x0000000707077c24 */ /* 0x000fca000f8e0209 */
[----:B------:R2:W-:Y:S04]  /*1cf0*/  STL [R10+0x4], R7 ;  /* 0x000004070a007387 */ /* 0x0005e80000100800 */
[----:B------:R2:W-:Y:S01]  /*1d00*/  STL [R11+0x4], R6 ;  /* 0x000004060b007387 */ /* 0x0005e20000100800 */
[----:B------:R-:W-:-:S12]  /*1d10*/  UIMAD UR7, UR12, UR7, URZ ;  /* 0x000000070c0772a4 */ /* 0x000fd8000f8e02ff */
.L_x_7:
[----:B------:R-:W-:Y:S05]  /*1d20*/  BRA.U UP3, `(.L_x_5) ;  /* 0x00000001032c7547 */ /* 0x000fea000b800000 */
[----:B-12---:R-:W-:-:S04]  /*1d30*/  IADD3 R2, PT, PT, R3, UR4, RZ ;  /* 0x0000000403027c10 */ /* 0x006fc8000fffe0ff */
        /* <DEDUP_REMOVED lines=9> */
[----:B------:R3:W-:Y:S02]  /*1dd0*/  STL [R9], R0 ;  /* 0x0000000009007387 */ /* 0x0007e40000100800 */
.L_x_5:
[----:B------:R-:W-:-:S04]  /*1de0*/  IADD3 R3, P0, PT, R3, UR11, RZ ;  /* 0x0000000b03037c10 */ /* 0x000fc8000ff1e0ff */
[----:B------:R-:W-:Y:S02]  /*1df0*/  IADD3.X R8, PT, PT, R8, UR10, RZ, P0, !PT ;  /* 0x0000000a08087c10 */ /* 0x000fe400087fe4ff */
[----:B------:R-:W-:-:S04]  /*1e00*/  ISETP.GE.U32.AND P0, PT, R3, 0x800, PT ;  /* 0x000008000300780c */ /* 0x000fc80003f06070 */
[----:B------:R-:W-:-:S13]  /*1e10*/  ISETP.GE.U32.AND.EX P0, PT, R8, RZ, PT, P0 ;  /* 0x000000ff0800720c */ /* 0x000fda0003f06100 */
[----:B------:R-:W-:Y:S05]  /*1e20*/  @!P0 BRA `(.L_x_8) ;  /* 0xfffffff4005c8947 */ /* 0x000fea000383ffff */
[----:B------:R-:W-:Y:S01]  /*1e30*/  UMOV UR9, UR11 ;  /* 0x0000000b00097c82 */ /* 0x000fe20008000000 */
[----:B------:R-:W-:Y:S01]  /*1e40*/  UMOV UR5, UR10 ;  /* 0x0000000a00057c82 */ /* 0x000fe20008000000 */
[----:B------:R-:W-:Y:S05]  /*1e50*/  BRA.U UP0, `(.L_x_9) ;  /* 0xfffffff100d87547 */ /* 0x000fea000b83ffff */
[----:B------:R-:W4:Y:S01]  /*1e60*/  LDCU.64 UR4, c[0x4][URZ] ;  /* 0x01000000ff0477ac */ /* 0x000f220008000a00 */
[----:B------:R-:W-:Y:S01]  /*1e70*/  BAR.SYNC.DEFER_BLOCKING 0x0 ;  /* 0x0000000000007b1d */ /* 0x000fe20000010000 */
[C---:B-123--:R-:W-:Y:S02]  /*1e80*/  IADD3 R0, P0, PT, R4.reuse, 0x4000, RZ ;  /* 0x0000400004007810 */ /* 0x04efe40007f1e0ff */
[----:B------:R-:W-:Y:S02]  /*1e90*/  IADD3 R6, PT, PT, R1, 0x20, RZ ;  /* 0x0000002001067810 */ /* 0x000fe40007ffe0ff */
[----:B----4-:R-:W-:Y:S01]  /*1ea0*/  LEA R13, P1, R4, UR4, 0x2 ;  /* 0x00000004040d7c11 */ /* 0x010fe2000f8210ff */
[----:B------:R-:W-:-:S03]  /*1eb0*/  UMOV UR4, URZ ;  /* 0x000000ff00047c82 */ /* 0x000fc60008000000 */
[--C-:B------:R-:W-:Y:S01]  /*1ec0*/  LEA.HI.X R4, R4, UR5, R5.reuse, 0x2, P1 ;  /* 0x0000000504047c11 */ /* 0x100fe200088f1405 */
[----:B------:R-:W-:Y:S01]  /*1ed0*/  IMAD.X R5, RZ, RZ, R5, P0 ;  /* 0x000000ffff057224 */ /* 0x000fe200000e0605 */
[----:B------:R-:W-:-:S07]  /*1ee0*/  UMOV UR5, URZ ;  /* 0x000000ff00057c82 */ /* 0x000fce0008000000 */
.L_x_10:
[C---:B-1----:R-:W-:Y:S02]  /*1ef0*/  IADD3 R3, P1, PT, R0.reuse, -0x4000, RZ ;  /* 0xffffc00000037810 */ /* 0x042fe40007f3e0ff */
[----:B------:R-:W-:Y:S02]  /*1f00*/  IADD3 R2, P2, PT, R0, -0x3800, RZ ;  /* 0xffffc80000027810 */ /* 0x000fe40007f5e0ff */
[----:B------:R-:W-:Y:S02]  /*1f10*/  ISETP.GT.U32.AND P0, PT, R3, 0x3fffff, PT ;  /* 0x003fffff0300780c */ /* 0x000fe40003f04070 */
[C---:B------:R-:W-:Y:S02]  /*1f20*/  IADD3.X R3, PT, PT, R5.reuse, -0x1, RZ, P1, !PT ;  /* 0xffffffff05037810 */ /* 0x040fe40000ffe4ff */
[----:B------:R-:W-:Y:S02]  /*1f30*/  ISETP.GT.U32.AND P1, PT, R2, 0x3fffff, PT ;  /* 0x003fffff0200780c */ /* 0x000fe40003f24070 */
[----:B------:R-:W-:-:S02]  /*1f40*/  IADD3.X R2, PT, PT, R5, -0x1, RZ, P2, !PT ;  /* 0xffffffff05027810 */ /* 0x000fc400017fe4ff */
[----:B------:R-:W-:Y:S02]  /*1f50*/  ISETP.GT.U32.AND.EX P0, PT, R3, RZ, PT, P0 ;  /* 0x000000ff0300720c */ /* 0x000fe40003f04100 */
[----:B------:R-:W-:-:S11]  /*1f60*/  ISETP.GT.U32.AND.EX P1, PT, R2, RZ, PT, P1 ;  /* 0x000000ff0200720c */ /* 0x000fd60003f24110 */
[----:B------:R-:W2:Y:S04]  /*1f70*/  @!P0 LDL R7, [R6+-0x20] ;  /* 0xffffe00006078983 */ /* 0x000ea80000100800 */
[----:B------:R-:W3:Y:S01]  /*1f80*/  @!P1 LDL R15, [R6+-0x1c] ;  /* 0xffffe400060f9983 */ /* 0x000ee20000100800 */
[----:B------:R-:W-:Y:S02]  /*1f90*/  IADD3 R2, P3, PT, R13, UR4, RZ ;  /* 0x000000040d027c10 */ /* 0x000fe4000ff7e0ff */
[----:B------:R-:W-:Y:S02]  /*1fa0*/  IADD3 R8, P2, PT, R0, -0x3000, RZ ;  /* 0xffffd00000087810 */ /* 0x000fe40007f5e0ff */
[----:B------:R-:W-:Y:S02]  /*1fb0*/  IADD3.X R3, PT, PT, R4, UR5, RZ, P3, !PT ;  /* 0x0000000504037c10 */ /* 0x000fe40009ffe4ff */
[----:B------:R-:W-:-:S02]  /*1fc0*/  IADD3 R9, P4, PT, R0, -0x2800, RZ ;  /* 0xffffd80000097810 */ /* 0x000fc40007f9e0ff */
[----:B------:R-:W-:Y:S02]  /*1fd0*/  ISETP.GT.U32.AND P5, PT, R8, 0x3fffff, PT ;  /* 0x003fffff0800780c */ /* 0x000fe40003fa4070 */
[----:B------:R-:W-:Y:S02]  /*1fe0*/  IADD3 R8, P3, PT, R0, -0x2000, RZ ;  /* 0xffffe00000087810 */ /* 0x000fe40007f7e0ff */
[----:B------:R-:W-:Y:S02]  /*1ff0*/  ISETP.GT.U32.AND P6, PT, R9, 0x3fffff, PT ;  /* 0x003fffff0900780c */ /* 0x000fe40003fc4070 */
[C---:B------:R-:W-:Y:S02]  /*2000*/  IADD3.X R11, PT, PT, R5.reuse, -0x1, RZ, P2, !PT ;  /* 0xffffffff050b7810 */ /* 0x040fe400017fe4ff */
[----:B------:R-:W-:Y:S02]  /*2010*/  IADD3.X R10, PT, PT, R5, -0x1, RZ, P4, !PT ;  /* 0xffffffff050a7810 */ /* 0x000fe400027fe4ff */
[----:B------:R-:W-:-:S02]  /*2020*/  ISETP.GT.U32.AND.EX P5, PT, R11, RZ, PT, P5 ;  /* 0x000000ff0b00720c */ /* 0x000fc40003fa4150 */
[----:B------:R-:W-:Y:S01]  /*2030*/  ISETP.GT.U32.AND.EX P6, PT, R10, RZ, PT, P6 ;  /* 0x000000ff0a00720c */ /* 0x000fe20003fc4160 */
[----:B--2---:R-:W-:Y:S01]  /*2040*/  @!P0 STG.E desc[UR14][R2.64], R7 ;  /* 0x0000000702008986 */ /* 0x004fe2000c10190e */
[----:B------:R-:W-:Y:S02]  /*2050*/  ISETP.GT.U32.AND P0, PT, R8, 0x3fffff, PT ;  /* 0x003fffff0800780c */ /* 0x000fe40003f04070 */
[C---:B------:R-:W-:Y:S01]  /*2060*/  IADD3 R8, P2, PT, R0.reuse, -0x1000, RZ ;  /* 0xfffff00000087810 */ /* 0x040fe20007f5e0ff */
[----:B---3--:R1:W-:Y:S01]  /*2070*/  @!P1 STG.E desc[UR14][R2.64+0x2000], R15 ;  /* 0x0020000f02009986 */ /* 0x0083e2000c10190e */
[----:B------:R-:W-:Y:S02]  /*2080*/  IADD3 R9, P1, PT, R0, -0x1800, RZ ;  /* 0xffffe80000097810 */ /* 0x000fe40007f3e0ff */
[----:B------:R-:W-:Y:S02]  /*2090*/  IADD3.X R12, PT, PT, R5, -0x1, RZ, P2, !PT ;  /* 0xffffffff050c7810 */ /* 0x000fe400017fe4ff */
[----:B------:R-:W-:-:S02]  /*20a0*/  ISETP.GT.U32.AND P4, PT, R9, 0x3fffff, PT ;  /* 0x003fffff0900780c */ /* 0x000fc40003f84070 */
[C---:B------:R-:W-:Y:S02]  /*20b0*/  IADD3.X R9, PT, PT, R5.reuse, -0x1, RZ, P3, !PT ;  /* 0xffffffff05097810 */ /* 0x040fe40001ffe4ff */
[----:B------:R-:W-:Y:S02]  /*20c0*/  ISETP.GT.U32.AND P3, PT, R8, 0x3fffff, PT ;  /* 0x003fffff0800780c */ /* 0x000fe40003f64070 */
[C---:B------:R-:W-:Y:S01]  /*20d0*/  IADD3.X R8, PT, PT, R5.reuse, -0x1, RZ, P1, !PT ;  /* 0xffffffff05087810 */ /* 0x040fe20000ffe4ff */
[----:B-1----:R-:W2:Y:S01]  /*20e0*/  @!P6 LDL R15, [R6+-0x14] ;  /* 0xffffec00060fe983 */ /* 0x002ea20000100800 */
[C---:B------:R-:W-:Y:S02]  /*20f0*/  IADD3 R7, P1, PT, R0.reuse, -0x800, RZ ;  /* 0xfffff80000077810 */ /* 0x040fe40007f3e0ff */
[----:B------:R-:W-:Y:S02]  /*2100*/  IADD3 R10, P2, PT, R0, 0x800, RZ ;  /* 0x00000800000a7810 */ /* 0x000fe40007f5e0ff */
[----:B------:R-:W-:-:S02]  /*2110*/  IADD3.X R11, PT, PT, R5, -0x1, RZ, P1, !PT ;  /* 0xffffffff050b7810 */ /* 0x000fc40000ffe4ff */
[----:B------:R-:W-:Y:S02]  /*2120*/  ISETP.GT.U32.AND P1, PT, R7, 0x3fffff, PT ;  /* 0x003fffff0700780c */ /* 0x000fe40003f24070 */
[----:B------:R-:W-:Y:S02]  /*2130*/  ISETP.GT.U32.AND.EX P4, PT, R8, RZ, PT, P4 ;  /* 0x000000ff0800720c */ /* 0x000fe40003f84140 */
[----:B------:R-:W-:Y:S02]  /*2140*/  ISETP.GT.U32.AND.EX P1, PT, R11, RZ, PT, P1 ;  /* 0x000000ff0b00720c */ /* 0x000fe40003f24110 */
[----:B------:R-:W-:Y:S01]  /*2150*/  ISETP.GT.U32.AND.EX P0, PT, R9, RZ, PT, P0 ;  /* 0x000000ff0900720c */ /* 0x000fe20003f04100 */
[----:B------:R-:W3:Y:S01]  /*2160*/  @!P5 LDL R11, [R6+-0x18] ;  /* 0xffffe800060bd983 */ /* 0x000ee20000100800 */
[----:B------:R-:W-:Y:S02]  /*2170*/  IADD3.X R7, PT, PT, RZ, R5, RZ, P2, !PT ;  /* 0x00000005ff077210 */ /* 0x000fe400017fe4ff */
[----:B------:R-:W-:-:S02]  /*2180*/  ISETP.GT.U32.AND.EX P3, PT, R12, RZ, PT, P3 ;  /* 0x000000ff0c00720c */ /* 0x000fc40003f64130 */
[----:B------:R-:W-:-:S03]  /*2190*/  ISETP.GT.U32.AND P2, PT, R10, 0x3fffff, PT ;  /* 0x003fffff0a00780c */ /* 0x000fc60003f44070 */
[----:B------:R-:W4:Y:S01]  /*21a0*/  @!P4 LDL R17, [R6+-0xc] ;  /* 0xfffff4000611c983 */ /* 0x000f220000100800 */
[----:B------:R-:W-:-:S03]  /*21b0*/  ISETP.GT.U32.AND.EX P2, PT, R7, RZ, PT, P2 ;  /* 0x000000ff0700720c */ /* 0x000fc60003f44120 */
[----:B------:R-:W5:Y:S04]  /*21c0*/  @!P1 LDL R21, [R6+-0x4] ;  /* 0xfffffc0006159983 */ /* 0x000f680000100800 */
[----:B------:R-:W5:Y:S04]  /*21d0*/  @!P0 LDL R7, [R6+-0x10] ;  /* 0xfffff00006078983 */ /* 0x000f680000100800 */
[----:B------:R-:W5:Y:S04]  /*21e0*/  @!P3 LDL R19, [R6+-0x8] ;  /* 0xfffff8000613b983 */ /* 0x000f680000100800 */
[----:B------:R-:W5:Y:S04]  /*21f0*/  @!P2 LDL R23, [R6+0x4] ;  /* 0x000004000617a983 */ /* 0x000f680000100800 */
[----:B--2---:R-:W-:Y:S01]  /*2200*/  @!P6 STG.E desc[UR14][R2.64+0x6000], R15 ;  /* 0x0060000f0200e986 */ /* 0x004fe2000c10190e */
[----:B------:R-:W-:-:S03]  /*2210*/  IADD3 R8, P6, PT, R0, 0x1800, RZ ;  /* 0x0000180000087810 */ /* 0x000fc60007fde0ff */
[----:B---3--:R1:W-:Y:S01]  /*2220*/  @!P5 STG.E desc[UR14][R2.64+0x4000], R11 ;  /* 0x0040000b0200d986 */ /* 0x0083e2000c10190e */
[----:B------:R-:W-:-:S03]  /*2230*/  IADD3 R9, P5, PT, R0, 0x1000, RZ ;  /* 0x0000100000097810 */ /* 0x000fc60007fbe0ff */
[----:B----4-:R-:W-:Y:S01]  /*2240*/  @!P4 STG.E desc[UR14][R2.64+0xa000], R17 ;  /* 0x00a000110200c986 */ /* 0x010fe2000c10190e */
[----:B------:R-:W-:-:S03]  /*2250*/  ISETP.GT.U32.AND P4, PT, R8, 0x3fffff, PT ;  /* 0x003fffff0800780c */ /* 0x000fc60003f84070 */
[----:B-----5:R-:W-:Y:S01]  /*2260*/  @!P1 STG.E desc[UR14][R2.64+0xe000], R21 ;  /* 0x00e0001502009986 */ /* 0x020fe2000c10190e */
[----:B------:R-:W-:-:S03]  /*2270*/  IADD3 R8, P1, PT, R0, 0x2800, RZ ;  /* 0x0000280000087810 */ /* 0x000fc60007f3e0ff */
[----:B------:R2:W-:Y:S01]  /*2280*/  @!P0 STG.E desc[UR14][R2.64+0x8000], R7 ;  /* 0x0080000702008986 */ /* 0x0005e2000c10190e */
[----:B------:R-:W-:-:S03]  /*2290*/  ISETP.GT.U32.AND P0, PT, R9, 0x3fffff, PT ;  /* 0x003fffff0900780c */ /* 0x000fc60003f04070 */
[----:B------:R3:W-:Y:S01]  /*22a0*/  @!P3 STG.E desc[UR14][R2.64+0xc000], R19 ;  /* 0x00c000130200b986 */ /* 0x0007e2000c10190e */
[----:B------:R-:W-:Y:S02]  /*22b0*/  IADD3 R9, P3, PT, R0, 0x2000, RZ ;  /* 0x0000200000097810 */ /* 0x000fe40007f7e0ff */
[-C--:B------:R-:W-:Y:S02]  /*22c0*/  IADD3.X R12, PT, PT, RZ, R5.reuse, RZ, P5, !PT ;  /* 0x00000005ff0c7210 */ /* 0x080fe40002ffe4ff */
[----:B------:R-:W-:Y:S02]  /*22d0*/  ISETP.GT.U32.AND P5, PT, R8, 0x3fffff, PT ;  /* 0x003fffff0800780c */ /* 0x000fe40003fa4070 */
[-C--:B-1----:R-:W-:Y:S01]  /*22e0*/  IADD3.X R11, PT, PT, RZ, R5.reuse, RZ, P6, !PT ;  /* 0x00000005ff0b7210 */ /* 0x082fe200037fe4ff */
[----:B------:R1:W-:Y:S01]  /*22f0*/  @!P2 STG.E desc[UR14][R2.64+0x12000], R23 ;  /* 0x012000170200a986 */ /* 0x0003e2000c10190e */
[----:B------:R-:W-:Y:S02]  /*2300*/  IADD3 R8, P6, PT, R0, 0x3000, RZ ;  /* 0x0000300000087810 */ /* 0x000fe40007fde0ff */
[----:B------:R-:W-:-:S02]  /*2310*/  IADD3.X R10, PT, PT, RZ, R5, RZ, P3, !PT ;  /* 0x00000005ff0a7210 */ /* 0x000fc40001ffe4ff */
[----:B------:R-:W-:Y:S02]  /*2320*/  ISETP.GT.U32.AND P2, PT, R9, 0x3fffff, PT ;  /* 0x003fffff0900780c */ /* 0x000fe40003f44070 */
[----:B--2---:R-:W-:Y:S02]  /*2330*/  IADD3 R7, P3, PT, R0, 0x3800, RZ ;  /* 0x0000380000077810 */ /* 0x004fe40007f7e0ff */
[-C--:B------:R-:W-:Y:S02]  /*2340*/  IADD3.X R9, PT, PT, RZ, R5.reuse, RZ, P1, !PT ;  /* 0x00000005ff097210 */ /* 0x080fe40000ffe4ff */
[----:B------:R-:W-:Y:S02]  /*2350*/  ISETP.GT.U32.AND P1, PT, R8, 0x3fffff, PT ;  /* 0x003fffff0800780c */ /* 0x000fe40003f24070 */
[----:B------:R-:W-:Y:S02]  /*2360*/  IADD3.X R8, PT, PT, RZ, R5, RZ, P6, !PT ;  /* 0x00000005ff087210 */ /* 0x000fe400037fe4ff */
[----:B------:R-:W-:-:S02]  /*2370*/  ISETP.GT.U32.AND P6, PT, R7, 0x3fffff, PT ;  /* 0x003fffff0700780c */ /* 0x000fc40003fc4070 */
[----:B------:R-:W-:Y:S02]  /*2380*/  IADD3.X R7, PT, PT, RZ, R5, RZ, P3, !PT ;  /* 0x00000005ff077210 */ /* 0x000fe40001ffe4ff */
[----:B------:R-:W-:Y:S02]  /*2390*/  ISETP.GT.U32.AND P3, PT, R0, 0x3fffff, PT ;  /* 0x003fffff0000780c */ /* 0x000fe40003f64070 */
[----:B------:R-:W-:Y:S02]  /*23a0*/  ISETP.GT.U32.AND.EX P4, PT, R11, RZ, PT, P4 ;  /* 0x000000ff0b00720c */ /* 0x000fe40003f84140 */
[----:B------:R-:W-:Y:S02]  /*23b0*/  ISETP.GT.U32.AND.EX P2, PT, R10, RZ, PT, P2 ;  /* 0x000000ff0a00720c */ /* 0x000fe40003f44120 */
[----:B------:R-:W-:Y:S02]  /*23c0*/  ISETP.GT.U32.AND.EX P5, PT, R9, RZ, PT, P5 ;  /* 0x000000ff0900720c */ /* 0x000fe40003fa4150 */
[----:B------:R-:W-:-:S02]  /*23d0*/  ISETP.GT.U32.AND.EX P1, PT, R8, RZ, PT, P1 ;  /* 0x000000ff0800720c */ /* 0x000fc40003f24110 */
[----:B------:R-:W-:Y:S02]  /*23e0*/  ISETP.GT.U32.AND.EX P3, PT, R5, RZ, PT, P3 ;  /* 0x000000ff0500720c */ /* 0x000fe40003f64130 */
[----:B------:R-:W-:-:S03]  /*23f0*/  ISETP.GT.U32.AND.EX P6, PT, R7, RZ, PT, P6 ;  /* 0x000000ff0700720c */ /* 0x000fc60003fc4160 */
[----:B------:R-:W2:Y:S01]  /*2400*/  @!P4 LDL R15, [R6+0xc] ;  /* 0x00000c00060fc983 */ /* 0x000ea20000100800 */
[----:B------:R-:W-:-:S03]  /*2410*/  ISETP.GT.U32.AND.EX P0, PT, R12, RZ, PT, P0 ;  /* 0x000000ff0c00720c */ /* 0x000fc60003f04100 */
[----:B------:R-:W4:Y:S04]  /*2420*/  @!P2 LDL R9, [R6+0x10] ;  /* 0x000010000609a983 */ /* 0x000f280000100800 */
[----:B------:R-:W5:Y:S04]  /*2430*/  @!P5 LDL R17, [R6+0x14] ;  /* 0x000014000611d983 */ /* 0x000f680000100800 */
[----:B---3--:R-:W3:Y:S04]  /*2440*/  @!P1 LDL R19, [R6+0x18] ;  /* 0x0000180006139983 */ /* 0x008ee80000100800 */
[----:B------:R-:W3:Y:S04]  /*2450*/  @!P3 LDL R7, [R6] ;  /* 0x000000000607b983 */ /* 0x000ee80000100800 */
[----:B------:R-:W3:Y:S04]  /*2460*/  @!P6 LDL R21, [R6+0x1c] ;  /* 0x00001c000615e983 */ /* 0x000ee80000100800 */
[----:B------:R0:W3:Y:S01]  /*2470*/  @!P0 LDL R11, [R6+0x8] ;  /* 0x00000800060b8983 */ /* 0x0000e20000100800 */
[----:B------:R-:W-:-:S04]  /*2480*/  UIADD3 UR4, UP0, UPT, UR4, 0x20000, URZ ;  /* 0x0002000004047890 */ /* 0x000fc8000ff1e0ff */
[----:B------:R-:W-:Y:S02]  /*2490*/  UIADD3.X UR5, UPT, UPT, URZ, UR5, URZ, UP0, !UPT ;  /* 0x00000005ff057290 */ /* 0x000fe400087fe4ff */
[----:B------:R-:W-:-:S04]  /*24a0*/  UISETP.NE.U32.AND UP0, UPT, UR4, 0x1000000, UPT ;  /* 0x010000000400788c */ /* 0x000fc8000bf05070 */
[----:B------:R-:W-:Y:S01]  /*24b0*/  UISETP.NE.AND.EX UP0, UPT, UR5, URZ, UPT, UP0 ;  /* 0x000000ff0500728c */ /* 0x000fe2000bf05300 */
[----:B0-----:R-:W-:Y:S01]  /*24c0*/  IADD3 R6, PT, PT, R6, 0x40, RZ ;  /* 0x0000004006067810 */ /* 0x001fe20007ffe0ff */
[----:B--2---:R1:W-:Y:S04]  /*24d0*/  @!P4 STG.E desc[UR14][R2.64+0x16000], R15 ;  /* 0x0160000f0200c986 */ /* 0x0043e8000c10190e */
[----:B----4-:R1:W-:Y:S04]  /*24e0*/  @!P2 STG.E desc[UR14][R2.64+0x18000], R9 ;  /* 0x018000090200a986 */ /* 0x0103e8000c10190e */
[----:B-----5:R1:W-:Y:S04]  /*24f0*/  @!P5 STG.E desc[UR14][R2.64+0x1a000], R17 ;  /* 0x01a000110200d986 */ /* 0x0203e8000c10190e */
[----:B---3--:R1:W-:Y:S04]  /*2500*/  @!P1 STG.E desc[UR14][R2.64+0x1c000], R19 ;  /* 0x01c0001302009986 */ /* 0x0083e8000c10190e */
[----:B------:R1:W-:Y:S04]  /*2510*/  @!P3 STG.E desc[UR14][R2.64+0x10000], R7 ;  /* 0x010000070200b986 */ /* 0x0003e8000c10190e */
[----:B------:R1:W-:Y:S04]  /*2520*/  @!P6 STG.E desc[UR14][R2.64+0x1e000], R21 ;  /* 0x01e000150200e986 */ /* 0x0003e8000c10190e */
[----:B------:R1:W-:Y:S01]  /*2530*/  @!P0 STG.E desc[UR14][R2.64+0x14000], R11 ;  /* 0x0140000b02008986 */ /* 0x0003e2000c10190e */
[----:B------:R-:W-:-:S04]  /*2540*/  IADD3 R0, P0, PT, R0, 0x8000, RZ ;  /* 0x0000800000007810 */ /* 0x000fc80007f1e0ff */
[----:B------:R-:W-:Y:S01]  /*2550*/  IADD3.X R5, PT, PT, RZ, R5, RZ, P0, !PT ;  /* 0x00000005ff057210 */ /* 0x000fe200007fe4ff */
[----:B------:R-:W-:Y:S08]  /*2560*/  BRA.U UP0, `(.L_x_10) ;  /* 0xfffffff900607547 */ /* 0x000ff0000b83ffff */
[----:B------:R-:W-:Y:S05]  /*2570*/  EXIT ;  /* 0x000000000000794d */ /* 0x000fea0003800000 */
.L_x_11:
[----:B------:R-:W-:-:S00]  /*2580*/  BRA `(.L_x_11) ;  /* 0xfffffffc00fc7947 */ /* 0x000fc0000383ffff */
[----:B------:R-:W-:-:S00]  /*2590*/  NOP ;  /* 0x0000000000007918 */ /* 0x000fc00000000000 */
        /* <DEDUP_REMOVED lines=14> */
.L_x_12:


//--------------------- .nv.shared.reserved.0     --------------------------
	.section	.nv.shared.reserved.0,"aw",@nobits
	.weak		__nv_reservedSMEM_offset_0_alias
	.size		__nv_reservedSMEM_offset_0_alias, 0, 64
	.other		__nv_reservedSMEM_offset_0_alias,@"STO_CUDA_RESERVED_SHARED STV_DEFAULT"
__nv_reservedSMEM_offset_0_alias:
	.zero		0
	.zero		64


//--------------------- .nv.global                --------------------------
	.section	.nv.global,"aw",@nobits
	.align	4
.nv.global:
	.type		_Z5fieldIiE,@object
	.size		_Z5fieldIiE,(.L_0 - _Z5fieldIiE)
_Z5fieldIiE:
	.zero		16777216
.L_0:


//--------------------- .nv.constant0._Z8cuda_fftIiEvv --------------------------
	.section	.nv.constant0._Z8cuda_fftIiEvv,"a",@progbits
	.sectionflags	@""
	.align	4
.nv.constant0._Z8cuda_fftIiEvv:
	.zero		896


//--------------------- SYMBOLS --------------------------

	.type		.nv.reservedSmem.offset0,@object
	.size		.nv.reservedSmem.offset0,0x4
